//
// Generated by NVIDIA NVVM Compiler
//
// Compiler Build ID: CL-36424714
// Cuda compilation tools, release 13.0, V13.0.88
// Based on NVVM 20.0.0
//

.version 9.0
.target sm_100
.address_size 64

	// .globl	_Z20fused_forward_kernelPdS_S_S_S_S_S_S_S_iii

.visible .entry _Z20fused_forward_kernelPdS_S_S_S_S_S_S_S_iii(
	.param .u64 .ptr .align 1 _Z20fused_forward_kernelPdS_S_S_S_S_S_S_S_iii_param_0,
	.param .u64 .ptr .align 1 _Z20fused_forward_kernelPdS_S_S_S_S_S_S_S_iii_param_1,
	.param .u64 .ptr .align 1 _Z20fused_forward_kernelPdS_S_S_S_S_S_S_S_iii_param_2,
	.param .u64 .ptr .align 1 _Z20fused_forward_kernelPdS_S_S_S_S_S_S_S_iii_param_3,
	.param .u64 .ptr .align 1 _Z20fused_forward_kernelPdS_S_S_S_S_S_S_S_iii_param_4,
	.param .u64 .ptr .align 1 _Z20fused_forward_kernelPdS_S_S_S_S_S_S_S_iii_param_5,
	.param .u64 .ptr .align 1 _Z20fused_forward_kernelPdS_S_S_S_S_S_S_S_iii_param_6,
	.param .u64 .ptr .align 1 _Z20fused_forward_kernelPdS_S_S_S_S_S_S_S_iii_param_7,
	.param .u64 .ptr .align 1 _Z20fused_forward_kernelPdS_S_S_S_S_S_S_S_iii_param_8,
	.param .u32 _Z20fused_forward_kernelPdS_S_S_S_S_S_S_S_iii_param_9,
	.param .u32 _Z20fused_forward_kernelPdS_S_S_S_S_S_S_S_iii_param_10,
	.param .u32 _Z20fused_forward_kernelPdS_S_S_S_S_S_S_S_iii_param_11
)
{
	.reg .pred 	%p<35>;
	.reg .b32 	%r<108>;
	.reg .b32 	%f<3>;
	.reg .b64 	%rd<91>;
	.reg .b64 	%fd<325>;

	ld.param.u64 	%rd28, [_Z20fused_forward_kernelPdS_S_S_S_S_S_S_S_iii_param_0];
	ld.param.u64 	%rd29, [_Z20fused_forward_kernelPdS_S_S_S_S_S_S_S_iii_param_2];
	ld.param.u64 	%rd30, [_Z20fused_forward_kernelPdS_S_S_S_S_S_S_S_iii_param_4];
	ld.param.u64 	%rd31, [_Z20fused_forward_kernelPdS_S_S_S_S_S_S_S_iii_param_5];
	ld.param.u64 	%rd32, [_Z20fused_forward_kernelPdS_S_S_S_S_S_S_S_iii_param_7];
	ld.param.u64 	%rd33, [_Z20fused_forward_kernelPdS_S_S_S_S_S_S_S_iii_param_8];
	ld.param.u32 	%r62, [_Z20fused_forward_kernelPdS_S_S_S_S_S_S_S_iii_param_9];
	ld.param.u32 	%r63, [_Z20fused_forward_kernelPdS_S_S_S_S_S_S_S_iii_param_10];
	ld.param.u32 	%r64, [_Z20fused_forward_kernelPdS_S_S_S_S_S_S_S_iii_param_11];
	cvta.to.global.u64 	%rd1, %rd30;
	cvta.to.global.u64 	%rd2, %rd28;
	cvta.to.global.u64 	%rd3, %rd29;
	cvta.to.global.u64 	%rd4, %rd33;
	cvta.to.global.u64 	%rd5, %rd32;
	cvta.to.global.u64 	%rd6, %rd31;
	mov.u32 	%r65, %ctaid.x;
	mov.u32 	%r66, %ntid.x;
	mov.u32 	%r67, %tid.x;
	mad.lo.s32 	%r1, %r65, %r66, %r67;
	setp.ge.s32 	%p1, %r1, %r63;
	@%p1 bra 	$L__BB0_15;
	setp.lt.s32 	%p2, %r62, 1;
	mov.f64 	%fd309, 0d0000000000000000;
	@%p2 bra 	$L__BB0_14;
	mul.lo.s32 	%r2, %r62, %r1;
	and.b32  	%r3, %r62, 15;
	setp.lt.u32 	%p3, %r62, 16;
	mov.f64 	%fd309, 0d0000000000000000;
	mov.b32 	%r92, 0;
	@%p3 bra 	$L__BB0_5;
	and.b32  	%r69, %r62, 2147483632;
	neg.s32 	%r90, %r69;
	add.s64 	%rd85, %rd1, 64;
	mov.f64 	%fd309, 0d0000000000000000;
	mov.u32 	%r89, %r2;
$L__BB0_4:
	.pragma "nounroll";
	and.b32  	%r92, %r62, 2147483632;
	mul.wide.s32 	%rd34, %r89, 8;
	add.s64 	%rd35, %rd2, %rd34;
	ld.global.f64 	%fd45, [%rd35];
	ld.global.f64 	%fd46, [%rd85+-64];
	fma.rn.f64 	%fd47, %fd45, %fd46, %fd309;
	ld.global.f64 	%fd48, [%rd35+8];
	ld.global.f64 	%fd49, [%rd85+-56];
	fma.rn.f64 	%fd50, %fd48, %fd49, %fd47;
	ld.global.f64 	%fd51, [%rd35+16];
	ld.global.f64 	%fd52, [%rd85+-48];
	fma.rn.f64 	%fd53, %fd51, %fd52, %fd50;
	ld.global.f64 	%fd54, [%rd35+24];
	ld.global.f64 	%fd55, [%rd85+-40];
	fma.rn.f64 	%fd56, %fd54, %fd55, %fd53;
	ld.global.f64 	%fd57, [%rd35+32];
	ld.global.f64 	%fd58, [%rd85+-32];
	fma.rn.f64 	%fd59, %fd57, %fd58, %fd56;
	ld.global.f64 	%fd60, [%rd35+40];
	ld.global.f64 	%fd61, [%rd85+-24];
	fma.rn.f64 	%fd62, %fd60, %fd61, %fd59;
	ld.global.f64 	%fd63, [%rd35+48];
	ld.global.f64 	%fd64, [%rd85+-16];
	fma.rn.f64 	%fd65, %fd63, %fd64, %fd62;
	ld.global.f64 	%fd66, [%rd35+56];
	ld.global.f64 	%fd67, [%rd85+-8];
	fma.rn.f64 	%fd68, %fd66, %fd67, %fd65;
	ld.global.f64 	%fd69, [%rd35+64];
	ld.global.f64 	%fd70, [%rd85];
	fma.rn.f64 	%fd71, %fd69, %fd70, %fd68;
	ld.global.f64 	%fd72, [%rd35+72];
	ld.global.f64 	%fd73, [%rd85+8];
	fma.rn.f64 	%fd74, %fd72, %fd73, %fd71;
	ld.global.f64 	%fd75, [%rd35+80];
	ld.global.f64 	%fd76, [%rd85+16];
	fma.rn.f64 	%fd77, %fd75, %fd76, %fd74;
	ld.global.f64 	%fd78, [%rd35+88];
	ld.global.f64 	%fd79, [%rd85+24];
	fma.rn.f64 	%fd80, %fd78, %fd79, %fd77;
	ld.global.f64 	%fd81, [%rd35+96];
	ld.global.f64 	%fd82, [%rd85+32];
	fma.rn.f64 	%fd83, %fd81, %fd82, %fd80;
	ld.global.f64 	%fd84, [%rd35+104];
	ld.global.f64 	%fd85, [%rd85+40];
	fma.rn.f64 	%fd86, %fd84, %fd85, %fd83;
	ld.global.f64 	%fd87, [%rd35+112];
	ld.global.f64 	%fd88, [%rd85+48];
	fma.rn.f64 	%fd89, %fd87, %fd88, %fd86;
	ld.global.f64 	%fd90, [%rd35+120];
	ld.global.f64 	%fd91, [%rd85+56];
	fma.rn.f64 	%fd309, %fd90, %fd91, %fd89;
	add.s32 	%r90, %r90, 16;
	add.s32 	%r89, %r89, 16;
	add.s64 	%rd85, %rd85, 128;
	setp.ne.s32 	%p4, %r90, 0;
	@%p4 bra 	$L__BB0_4;
$L__BB0_5:
	setp.eq.s32 	%p5, %r3, 0;
	@%p5 bra 	$L__BB0_14;
	and.b32  	%r11, %r62, 7;
	setp.lt.u32 	%p6, %r3, 8;
	@%p6 bra 	$L__BB0_8;
	add.s32 	%r70, %r92, %r2;
	mul.wide.s32 	%rd36, %r70, 8;
	add.s64 	%rd37, %rd2, %rd36;
	ld.global.f64 	%fd93, [%rd37];
	mul.wide.u32 	%rd38, %r92, 8;
	add.s64 	%rd39, %rd1, %rd38;
	ld.global.f64 	%fd94, [%rd39];
	fma.rn.f64 	%fd95, %fd93, %fd94, %fd309;
	ld.global.f64 	%fd96, [%rd37+8];
	ld.global.f64 	%fd97, [%rd39+8];
	fma.rn.f64 	%fd98, %fd96, %fd97, %fd95;
	ld.global.f64 	%fd99, [%rd37+16];
	ld.global.f64 	%fd100, [%rd39+16];
	fma.rn.f64 	%fd101, %fd99, %fd100, %fd98;
	ld.global.f64 	%fd102, [%rd37+24];
	ld.global.f64 	%fd103, [%rd39+24];
	fma.rn.f64 	%fd104, %fd102, %fd103, %fd101;
	ld.global.f64 	%fd105, [%rd37+32];
	ld.global.f64 	%fd106, [%rd39+32];
	fma.rn.f64 	%fd107, %fd105, %fd106, %fd104;
	ld.global.f64 	%fd108, [%rd37+40];
	ld.global.f64 	%fd109, [%rd39+40];
	fma.rn.f64 	%fd110, %fd108, %fd109, %fd107;
	ld.global.f64 	%fd111, [%rd37+48];
	ld.global.f64 	%fd112, [%rd39+48];
	fma.rn.f64 	%fd113, %fd111, %fd112, %fd110;
	ld.global.f64 	%fd114, [%rd37+56];
	ld.global.f64 	%fd115, [%rd39+56];
	fma.rn.f64 	%fd309, %fd114, %fd115, %fd113;
	add.s32 	%r92, %r92, 8;
$L__BB0_8:
	setp.eq.s32 	%p7, %r11, 0;
	@%p7 bra 	$L__BB0_14;
	and.b32  	%r14, %r62, 3;
	setp.lt.u32 	%p8, %r11, 4;
	@%p8 bra 	$L__BB0_11;
	add.s32 	%r71, %r92, %r2;
	mul.wide.s32 	%rd40, %r71, 8;
	add.s64 	%rd41, %rd2, %rd40;
	ld.global.f64 	%fd117, [%rd41];
	mul.wide.u32 	%rd42, %r92, 8;
	add.s64 	%rd43, %rd1, %rd42;
	ld.global.f64 	%fd118, [%rd43];
	fma.rn.f64 	%fd119, %fd117, %fd118, %fd309;
	ld.global.f64 	%fd120, [%rd41+8];
	ld.global.f64 	%fd121, [%rd43+8];
	fma.rn.f64 	%fd122, %fd120, %fd121, %fd119;
	ld.global.f64 	%fd123, [%rd41+16];
	ld.global.f64 	%fd124, [%rd43+16];
	fma.rn.f64 	%fd125, %fd123, %fd124, %fd122;
	ld.global.f64 	%fd126, [%rd41+24];
	ld.global.f64 	%fd127, [%rd43+24];
	fma.rn.f64 	%fd309, %fd126, %fd127, %fd125;
	add.s32 	%r92, %r92, 4;
$L__BB0_11:
	setp.eq.s32 	%p9, %r14, 0;
	@%p9 bra 	$L__BB0_14;
	mul.wide.u32 	%rd44, %r92, 8;
	add.s64 	%rd86, %rd1, %rd44;
	add.s32 	%r95, %r92, %r2;
	neg.s32 	%r94, %r14;
$L__BB0_13:
	.pragma "nounroll";
	mul.wide.s32 	%rd45, %r95, 8;
	add.s64 	%rd46, %rd2, %rd45;
	ld.global.f64 	%fd128, [%rd46];
	ld.global.f64 	%fd129, [%rd86];
	fma.rn.f64 	%fd309, %fd128, %fd129, %fd309;
	add.s64 	%rd86, %rd86, 8;
	add.s32 	%r95, %r95, 1;
	add.s32 	%r94, %r94, 1;
	setp.ne.s32 	%p10, %r94, 0;
	@%p10 bra 	$L__BB0_13;
$L__BB0_14:
	ld.param.u64 	%rd81, [_Z20fused_forward_kernelPdS_S_S_S_S_S_S_S_iii_param_1];
	cvta.to.global.u64 	%rd47, %rd81;
	mul.wide.s32 	%rd48, %r1, 8;
	add.s64 	%rd49, %rd47, %rd48;
	ld.global.f64 	%fd130, [%rd49];
	add.f64 	%fd131, %fd309, %fd130;
	max.f64 	%fd132, %fd131, 0d0000000000000000;
	add.s64 	%rd50, %rd6, %rd48;
	st.global.f64 	[%rd50], %fd132;
$L__BB0_15:
	bar.sync 	0;
	setp.ge.s32 	%p11, %r1, %r64;
	@%p11 bra 	$L__BB0_33;
	setp.lt.s32 	%p12, %r63, 1;
	mov.f64 	%fd318, 0d0000000000000000;
	@%p12 bra 	$L__BB0_29;
	mul.lo.s32 	%r23, %r63, %r1;
	and.b32  	%r24, %r63, 15;
	setp.lt.u32 	%p13, %r63, 16;
	mov.f64 	%fd318, 0d0000000000000000;
	mov.b32 	%r99, 0;
	@%p13 bra 	$L__BB0_20;
	and.b32  	%r99, %r63, 2147483632;
	neg.s32 	%r97, %r99;
	add.s64 	%rd87, %rd6, 64;
	mov.f64 	%fd318, 0d0000000000000000;
	mov.u32 	%r96, %r23;
$L__BB0_19:
	.pragma "nounroll";
	mul.wide.s32 	%rd51, %r96, 8;
	add.s64 	%rd52, %rd3, %rd51;
	ld.global.f64 	%fd137, [%rd52];
	ld.global.f64 	%fd138, [%rd87+-64];
	fma.rn.f64 	%fd139, %fd137, %fd138, %fd318;
	ld.global.f64 	%fd140, [%rd52+8];
	ld.global.f64 	%fd141, [%rd87+-56];
	fma.rn.f64 	%fd142, %fd140, %fd141, %fd139;
	ld.global.f64 	%fd143, [%rd52+16];
	ld.global.f64 	%fd144, [%rd87+-48];
	fma.rn.f64 	%fd145, %fd143, %fd144, %fd142;
	ld.global.f64 	%fd146, [%rd52+24];
	ld.global.f64 	%fd147, [%rd87+-40];
	fma.rn.f64 	%fd148, %fd146, %fd147, %fd145;
	ld.global.f64 	%fd149, [%rd52+32];
	ld.global.f64 	%fd150, [%rd87+-32];
	fma.rn.f64 	%fd151, %fd149, %fd150, %fd148;
	ld.global.f64 	%fd152, [%rd52+40];
	ld.global.f64 	%fd153, [%rd87+-24];
	fma.rn.f64 	%fd154, %fd152, %fd153, %fd151;
	ld.global.f64 	%fd155, [%rd52+48];
	ld.global.f64 	%fd156, [%rd87+-16];
	fma.rn.f64 	%fd157, %fd155, %fd156, %fd154;
	ld.global.f64 	%fd158, [%rd52+56];
	ld.global.f64 	%fd159, [%rd87+-8];
	fma.rn.f64 	%fd160, %fd158, %fd159, %fd157;
	ld.global.f64 	%fd161, [%rd52+64];
	ld.global.f64 	%fd162, [%rd87];
	fma.rn.f64 	%fd163, %fd161, %fd162, %fd160;
	ld.global.f64 	%fd164, [%rd52+72];
	ld.global.f64 	%fd165, [%rd87+8];
	fma.rn.f64 	%fd166, %fd164, %fd165, %fd163;
	ld.global.f64 	%fd167, [%rd52+80];
	ld.global.f64 	%fd168, [%rd87+16];
	fma.rn.f64 	%fd169, %fd167, %fd168, %fd166;
	ld.global.f64 	%fd170, [%rd52+88];
	ld.global.f64 	%fd171, [%rd87+24];
	fma.rn.f64 	%fd172, %fd170, %fd171, %fd169;
	ld.global.f64 	%fd173, [%rd52+96];
	ld.global.f64 	%fd174, [%rd87+32];
	fma.rn.f64 	%fd175, %fd173, %fd174, %fd172;
	ld.global.f64 	%fd176, [%rd52+104];
	ld.global.f64 	%fd177, [%rd87+40];
	fma.rn.f64 	%fd178, %fd176, %fd177, %fd175;
	ld.global.f64 	%fd179, [%rd52+112];
	ld.global.f64 	%fd180, [%rd87+48];
	fma.rn.f64 	%fd181, %fd179, %fd180, %fd178;
	ld.global.f64 	%fd182, [%rd52+120];
	ld.global.f64 	%fd183, [%rd87+56];
	fma.rn.f64 	%fd318, %fd182, %fd183, %fd181;
	add.s32 	%r97, %r97, 16;
	add.s32 	%r96, %r96, 16;
	add.s64 	%rd87, %rd87, 128;
	setp.ne.s32 	%p14, %r97, 0;
	@%p14 bra 	$L__BB0_19;
$L__BB0_20:
	setp.eq.s32 	%p15, %r24, 0;
	@%p15 bra 	$L__BB0_29;
	and.b32  	%r32, %r63, 7;
	setp.lt.u32 	%p16, %r24, 8;
	@%p16 bra 	$L__BB0_23;
	add.s32 	%r74, %r99, %r23;
	mul.wide.s32 	%rd53, %r74, 8;
	add.s64 	%rd54, %rd3, %rd53;
	ld.global.f64 	%fd185, [%rd54];
	mul.wide.u32 	%rd55, %r99, 8;
	add.s64 	%rd56, %rd6, %rd55;
	ld.global.f64 	%fd186, [%rd56];
	fma.rn.f64 	%fd187, %fd185, %fd186, %fd318;
	ld.global.f64 	%fd188, [%rd54+8];
	ld.global.f64 	%fd189, [%rd56+8];
	fma.rn.f64 	%fd190, %fd188, %fd189, %fd187;
	ld.global.f64 	%fd191, [%rd54+16];
	ld.global.f64 	%fd192, [%rd56+16];
	fma.rn.f64 	%fd193, %fd191, %fd192, %fd190;
	ld.global.f64 	%fd194, [%rd54+24];
	ld.global.f64 	%fd195, [%rd56+24];
	fma.rn.f64 	%fd196, %fd194, %fd195, %fd193;
	ld.global.f64 	%fd197, [%rd54+32];
	ld.global.f64 	%fd198, [%rd56+32];
	fma.rn.f64 	%fd199, %fd197, %fd198, %fd196;
	ld.global.f64 	%fd200, [%rd54+40];
	ld.global.f64 	%fd201, [%rd56+40];
	fma.rn.f64 	%fd202, %fd200, %fd201, %fd199;
	ld.global.f64 	%fd203, [%rd54+48];
	ld.global.f64 	%fd204, [%rd56+48];
	fma.rn.f64 	%fd205, %fd203, %fd204, %fd202;
	ld.global.f64 	%fd206, [%rd54+56];
	ld.global.f64 	%fd207, [%rd56+56];
	fma.rn.f64 	%fd318, %fd206, %fd207, %fd205;
	add.s32 	%r99, %r99, 8;
$L__BB0_23:
	setp.eq.s32 	%p17, %r32, 0;
	@%p17 bra 	$L__BB0_29;
	and.b32  	%r35, %r63, 3;
	setp.lt.u32 	%p18, %r32, 4;
	@%p18 bra 	$L__BB0_26;
	add.s32 	%r75, %r99, %r23;
	mul.wide.s32 	%rd57, %r75, 8;
	add.s64 	%rd58, %rd3, %rd57;
	ld.global.f64 	%fd209, [%rd58];
	mul.wide.u32 	%rd59, %r99, 8;
	add.s64 	%rd60, %rd6, %rd59;
	ld.global.f64 	%fd210, [%rd60];
	fma.rn.f64 	%fd211, %fd209, %fd210, %fd318;
	ld.global.f64 	%fd212, [%rd58+8];
	ld.global.f64 	%fd213, [%rd60+8];
	fma.rn.f64 	%fd214, %fd212, %fd213, %fd211;
	ld.global.f64 	%fd215, [%rd58+16];
	ld.global.f64 	%fd216, [%rd60+16];
	fma.rn.f64 	%fd217, %fd215, %fd216, %fd214;
	ld.global.f64 	%fd218, [%rd58+24];
	ld.global.f64 	%fd219, [%rd60+24];
	fma.rn.f64 	%fd318, %fd218, %fd219, %fd217;
	add.s32 	%r99, %r99, 4;
$L__BB0_26:
	setp.eq.s32 	%p19, %r35, 0;
	@%p19 bra 	$L__BB0_29;
	mul.wide.u32 	%rd61, %r99, 8;
	add.s64 	%rd88, %rd6, %rd61;
	add.s32 	%r102, %r99, %r23;
	neg.s32 	%r101, %r35;
$L__BB0_28:
	.pragma "nounroll";
	mul.wide.s32 	%rd62, %r102, 8;
	add.s64 	%rd63, %rd3, %rd62;
	ld.global.f64 	%fd220, [%rd63];
	ld.global.f64 	%fd221, [%rd88];
	fma.rn.f64 	%fd318, %fd220, %fd221, %fd318;
	add.s64 	%rd88, %rd88, 8;
	add.s32 	%r102, %r102, 1;
	add.s32 	%r101, %r101, 1;
	setp.ne.s32 	%p20, %r101, 0;
	@%p20 bra 	$L__BB0_28;
$L__BB0_29:
	ld.param.u64 	%rd83, [_Z20fused_forward_kernelPdS_S_S_S_S_S_S_S_iii_param_6];
	ld.param.u64 	%rd82, [_Z20fused_forward_kernelPdS_S_S_S_S_S_S_S_iii_param_3];
	cvta.to.global.u64 	%rd64, %rd82;
	mul.wide.s32 	%rd65, %r1, 8;
	add.s64 	%rd66, %rd64, %rd65;
	ld.global.f64 	%fd222, [%rd66];
	add.f64 	%fd27, %fd318, %fd222;
	cvta.to.global.u64 	%rd67, %rd83;
	add.s64 	%rd68, %rd67, %rd65;
	st.global.f64 	[%rd68], %fd27;
	fma.rn.f64 	%fd223, %fd27, 0d3FF71547652B82FE, 0d4338000000000000;
	{
	.reg .b32 %temp; 
	mov.b64 	{%r44, %temp}, %fd223;
	}
	mov.f64 	%fd224, 0dC338000000000000;
	add.rn.f64 	%fd225, %fd223, %fd224;
	fma.rn.f64 	%fd226, %fd225, 0dBFE62E42FEFA39EF, %fd27;
	fma.rn.f64 	%fd227, %fd225, 0dBC7ABC9E3B39803F, %fd226;
	fma.rn.f64 	%fd228, %fd227, 0d3E5ADE1569CE2BDF, 0d3E928AF3FCA213EA;
	fma.rn.f64 	%fd229, %fd228, %fd227, 0d3EC71DEE62401315;
	fma.rn.f64 	%fd230, %fd229, %fd227, 0d3EFA01997C89EB71;
	fma.rn.f64 	%fd231, %fd230, %fd227, 0d3F2A01A014761F65;
	fma.rn.f64 	%fd232, %fd231, %fd227, 0d3F56C16C1852B7AF;
	fma.rn.f64 	%fd233, %fd232, %fd227, 0d3F81111111122322;
	fma.rn.f64 	%fd234, %fd233, %fd227, 0d3FA55555555502A1;
	fma.rn.f64 	%fd235, %fd234, %fd227, 0d3FC5555555555511;
	fma.rn.f64 	%fd236, %fd235, %fd227, 0d3FE000000000000B;
	fma.rn.f64 	%fd237, %fd236, %fd227, 0d3FF0000000000000;
	fma.rn.f64 	%fd238, %fd237, %fd227, 0d3FF0000000000000;
	{
	.reg .b32 %temp; 
	mov.b64 	{%r45, %temp}, %fd238;
	}
	{
	.reg .b32 %temp; 
	mov.b64 	{%temp, %r46}, %fd238;
	}
	shl.b32 	%r76, %r44, 20;
	add.s32 	%r77, %r76, %r46;
	mov.b64 	%fd319, {%r45, %r77};
	{
	.reg .b32 %temp; 
	mov.b64 	{%temp, %r78}, %fd27;
	}
	mov.b32 	%f2, %r78;
	abs.f32 	%f1, %f2;
	setp.lt.f32 	%p21, %f1, 0f4086232B;
	@%p21 bra 	$L__BB0_32;
	setp.lt.f64 	%p22, %fd27, 0d0000000000000000;
	add.f64 	%fd239, %fd27, 0d7FF0000000000000;
	selp.f64 	%fd319, 0d0000000000000000, %fd239, %p22;
	setp.geu.f32 	%p23, %f1, 0f40874800;
	@%p23 bra 	$L__BB0_32;
	shr.u32 	%r79, %r44, 31;
	add.s32 	%r80, %r44, %r79;
	shr.s32 	%r81, %r80, 1;
	shl.b32 	%r82, %r81, 20;
	add.s32 	%r83, %r46, %r82;
	mov.b64 	%fd240, {%r45, %r83};
	sub.s32 	%r84, %r44, %r81;
	shl.b32 	%r85, %r84, 20;
	add.s32 	%r86, %r85, 1072693248;
	mov.b32 	%r87, 0;
	mov.b64 	%fd241, {%r87, %r86};
	mul.f64 	%fd319, %fd241, %fd240;
$L__BB0_32:
	add.s64 	%rd70, %rd5, %rd65;
	st.global.f64 	[%rd70], %fd319;
$L__BB0_33:
	bar.sync 	0;
	setp.ne.s32 	%p24, %r1, 0;
	@%p24 bra 	$L__BB0_47;
	mov.b64 	%rd71, 0;
	st.global.u64 	[%rd4], %rd71;
	setp.lt.s32 	%p25, %r64, 1;
	@%p25 bra 	$L__BB0_47;
	and.b32  	%r47, %r64, 15;
	setp.lt.u32 	%p26, %r64, 16;
	mov.b32 	%r105, 0;
	mov.f64 	%fd321, 0d0000000000000000;
	@%p26 bra 	$L__BB0_38;
	and.b32  	%r105, %r64, 2147483632;
	neg.s32 	%r103, %r105;
	add.s64 	%rd89, %rd5, 64;
	mov.f64 	%fd321, 0d0000000000000000;
$L__BB0_37:
	.pragma "nounroll";
	ld.global.f64 	%fd244, [%rd89+-64];
	add.f64 	%fd245, %fd244, %fd321;
	st.global.f64 	[%rd4], %fd245;
	ld.global.f64 	%fd246, [%rd89+-56];
	add.f64 	%fd247, %fd246, %fd245;
	st.global.f64 	[%rd4], %fd247;
	ld.global.f64 	%fd248, [%rd89+-48];
	add.f64 	%fd249, %fd248, %fd247;
	st.global.f64 	[%rd4], %fd249;
	ld.global.f64 	%fd250, [%rd89+-40];
	add.f64 	%fd251, %fd250, %fd249;
	st.global.f64 	[%rd4], %fd251;
	ld.global.f64 	%fd252, [%rd89+-32];
	add.f64 	%fd253, %fd252, %fd251;
	st.global.f64 	[%rd4], %fd253;
	ld.global.f64 	%fd254, [%rd89+-24];
	add.f64 	%fd255, %fd254, %fd253;
	st.global.f64 	[%rd4], %fd255;
	ld.global.f64 	%fd256, [%rd89+-16];
	add.f64 	%fd257, %fd256, %fd255;
	st.global.f64 	[%rd4], %fd257;
	ld.global.f64 	%fd258, [%rd89+-8];
	add.f64 	%fd259, %fd258, %fd257;
	st.global.f64 	[%rd4], %fd259;
	ld.global.f64 	%fd260, [%rd89];
	add.f64 	%fd261, %fd260, %fd259;
	st.global.f64 	[%rd4], %fd261;
	ld.global.f64 	%fd262, [%rd89+8];
	add.f64 	%fd263, %fd262, %fd261;
	st.global.f64 	[%rd4], %fd263;
	ld.global.f64 	%fd264, [%rd89+16];
	add.f64 	%fd265, %fd264, %fd263;
	st.global.f64 	[%rd4], %fd265;
	ld.global.f64 	%fd266, [%rd89+24];
	add.f64 	%fd267, %fd266, %fd265;
	st.global.f64 	[%rd4], %fd267;
	ld.global.f64 	%fd268, [%rd89+32];
	add.f64 	%fd269, %fd268, %fd267;
	st.global.f64 	[%rd4], %fd269;
	ld.global.f64 	%fd270, [%rd89+40];
	add.f64 	%fd271, %fd270, %fd269;
	st.global.f64 	[%rd4], %fd271;
	ld.global.f64 	%fd272, [%rd89+48];
	add.f64 	%fd273, %fd272, %fd271;
	st.global.f64 	[%rd4], %fd273;
	ld.global.f64 	%fd274, [%rd89+56];
	add.f64 	%fd321, %fd274, %fd273;
	st.global.f64 	[%rd4], %fd321;
	add.s32 	%r103, %r103, 16;
	add.s64 	%rd89, %rd89, 128;
	setp.ne.s32 	%p27, %r103, 0;
	@%p27 bra 	$L__BB0_37;
$L__BB0_38:
	setp.eq.s32 	%p28, %r47, 0;
	@%p28 bra 	$L__BB0_47;
	and.b32  	%r53, %r64, 7;
	setp.lt.u32 	%p29, %r47, 8;
	@%p29 bra 	$L__BB0_41;
	mul.wide.u32 	%rd72, %r105, 8;
	add.s64 	%rd73, %rd5, %rd72;
	ld.global.f64 	%fd275, [%rd73];
	add.f64 	%fd276, %fd275, %fd321;
	st.global.f64 	[%rd4], %fd276;
	ld.global.f64 	%fd277, [%rd73+8];
	add.f64 	%fd278, %fd277, %fd276;
	st.global.f64 	[%rd4], %fd278;
	ld.global.f64 	%fd279, [%rd73+16];
	add.f64 	%fd280, %fd279, %fd278;
	st.global.f64 	[%rd4], %fd280;
	ld.global.f64 	%fd281, [%rd73+24];
	add.f64 	%fd282, %fd281, %fd280;
	st.global.f64 	[%rd4], %fd282;
	ld.global.f64 	%fd283, [%rd73+32];
	add.f64 	%fd284, %fd283, %fd282;
	st.global.f64 	[%rd4], %fd284;
	ld.global.f64 	%fd285, [%rd73+40];
	add.f64 	%fd286, %fd285, %fd284;
	st.global.f64 	[%rd4], %fd286;
	ld.global.f64 	%fd287, [%rd73+48];
	add.f64 	%fd288, %fd287, %fd286;
	st.global.f64 	[%rd4], %fd288;
	ld.global.f64 	%fd289, [%rd73+56];
	add.f64 	%fd321, %fd289, %fd288;
	st.global.f64 	[%rd4], %fd321;
	add.s32 	%r105, %r105, 8;
$L__BB0_41:
	setp.eq.s32 	%p30, %r53, 0;
	@%p30 bra 	$L__BB0_47;
	and.b32  	%r56, %r64, 3;
	setp.lt.u32 	%p31, %r53, 4;
	@%p31 bra 	$L__BB0_44;
	mul.wide.u32 	%rd74, %r105, 8;
	add.s64 	%rd75, %rd5, %rd74;
	ld.global.f64 	%fd290, [%rd75];
	add.f64 	%fd291, %fd290, %fd321;
	st.global.f64 	[%rd4], %fd291;
	ld.global.f64 	%fd292, [%rd75+8];
	add.f64 	%fd293, %fd292, %fd291;
	st.global.f64 	[%rd4], %fd293;
	ld.global.f64 	%fd294, [%rd75+16];
	add.f64 	%fd295, %fd294, %fd293;
	st.global.f64 	[%rd4], %fd295;
	ld.global.f64 	%fd296, [%rd75+24];
	add.f64 	%fd321, %fd296, %fd295;
	st.global.f64 	[%rd4], %fd321;
	add.s32 	%r105, %r105, 4;
$L__BB0_44:
	setp.eq.s32 	%p32, %r56, 0;
	@%p32 bra 	$L__BB0_47;
	mul.wide.u32 	%rd76, %r105, 8;
	add.s64 	%rd90, %rd5, %rd76;
	neg.s32 	%r107, %r56;
$L__BB0_46:
	.pragma "nounroll";
	ld.global.f64 	%fd297, [%rd90];
	add.f64 	%fd321, %fd297, %fd321;
	st.global.f64 	[%rd4], %fd321;
	add.s64 	%rd90, %rd90, 8;
	add.s32 	%r107, %r107, 1;
	setp.ne.s32 	%p33, %r107, 0;
	@%p33 bra 	$L__BB0_46;
$L__BB0_47:
	setp.ge.s32 	%p34, %r1, %r64;
	bar.sync 	0;
	@%p34 bra 	$L__BB0_49;
	ld.param.u64 	%rd84, [_Z20fused_forward_kernelPdS_S_S_S_S_S_S_S_iii_param_6];
	mul.wide.s32 	%rd77, %r1, 8;
	add.s64 	%rd78, %rd5, %rd77;
	ld.global.f64 	%fd298, [%rd78];
	ld.global.f64 	%fd299, [%rd4];
	div.rn.f64 	%fd300, %fd298, %fd299;
	cvta.to.global.u64 	%rd79, %rd84;
	add.s64 	%rd80, %rd79, %rd77;
	st.global.f64 	[%rd80], %fd300;
$L__BB0_49:
	ret;

}
	// .globl	_Z21fused_backward_kernelPdS_S_S_S_S_S_S_S_S_S_diii
.visible .entry _Z21fused_backward_kernelPdS_S_S_S_S_S_S_S_S_S_diii(
	.param .u64 .ptr .align 1 _Z21fused_backward_kernelPdS_S_S_S_S_S_S_S_S_S_diii_param_0,
	.param .u64 .ptr .align 1 _Z21fused_backward_kernelPdS_S_S_S_S_S_S_S_S_S_diii_param_1,
	.param .u64 .ptr .align 1 _Z21fused_backward_kernelPdS_S_S_S_S_S_S_S_S_S_diii_param_2,
	.param .u64 .ptr .align 1 _Z21fused_backward_kernelPdS_S_S_S_S_S_S_S_S_S_diii_param_3,
	.param .u64 .ptr .align 1 _Z21fused_backward_kernelPdS_S_S_S_S_S_S_S_S_S_diii_param_4,
	.param .u64 .ptr .align 1 _Z21fused_backward_kernelPdS_S_S_S_S_S_S_S_S_S_diii_param_5,
	.param .u64 .ptr .align 1 _Z21fused_backward_kernelPdS_S_S_S_S_S_S_S_S_S_diii_param_6,
	.param .u64 .ptr .align 1 _Z21fused_backward_kernelPdS_S_S_S_S_S_S_S_S_S_diii_param_7,
	.param .u64 .ptr .align 1 _Z21fused_backward_kernelPdS_S_S_S_S_S_S_S_S_S_diii_param_8,
	.param .u64 .ptr .align 1 _Z21fused_backward_kernelPdS_S_S_S_S_S_S_S_S_S_diii_param_9,
	.param .u64 .ptr .align 1 _Z21fused_backward_kernelPdS_S_S_S_S_S_S_S_S_S_diii_param_10,
	.param .f64 _Z21fused_backward_kernelPdS_S_S_S_S_S_S_S_S_S_diii_param_11,
	.param .u32 _Z21fused_backward_kernelPdS_S_S_S_S_S_S_S_S_S_diii_param_12,
	.param .u32 _Z21fused_backward_kernelPdS_S_S_S_S_S_S_S_S_S_diii_param_13,
	.param .u32 _Z21fused_backward_kernelPdS_S_S_S_S_S_S_S_S_S_diii_param_14
)
{
	.reg .pred 	%p<27>;
	.reg .b32 	%r<46>;
	.reg .b64 	%rd<100>;
	.reg .b64 	%fd<139>;

	ld.param.u64 	%rd12, [_Z21fused_backward_kernelPdS_S_S_S_S_S_S_S_S_S_diii_param_1];
	ld.param.u64 	%rd18, [_Z21fused_backward_kernelPdS_S_S_S_S_S_S_S_S_S_diii_param_2];
	ld.param.u64 	%rd14, [_Z21fused_backward_kernelPdS_S_S_S_S_S_S_S_S_S_diii_param_4];
	ld.param.u64 	%rd19, [_Z21fused_backward_kernelPdS_S_S_S_S_S_S_S_S_S_diii_param_5];
	ld.param.u64 	%rd15, [_Z21fused_backward_kernelPdS_S_S_S_S_S_S_S_S_S_diii_param_6];
	ld.param.u64 	%rd16, [_Z21fused_backward_kernelPdS_S_S_S_S_S_S_S_S_S_diii_param_7];
	ld.param.u64 	%rd20, [_Z21fused_backward_kernelPdS_S_S_S_S_S_S_S_S_S_diii_param_8];
	ld.param.u64 	%rd21, [_Z21fused_backward_kernelPdS_S_S_S_S_S_S_S_S_S_diii_param_9];
	ld.param.u64 	%rd17, [_Z21fused_backward_kernelPdS_S_S_S_S_S_S_S_S_S_diii_param_10];
	ld.param.f64 	%fd14, [_Z21fused_backward_kernelPdS_S_S_S_S_S_S_S_S_S_diii_param_11];
	ld.param.u32 	%r24, [_Z21fused_backward_kernelPdS_S_S_S_S_S_S_S_S_S_diii_param_12];
	ld.param.u32 	%r25, [_Z21fused_backward_kernelPdS_S_S_S_S_S_S_S_S_S_diii_param_13];
	ld.param.u32 	%r26, [_Z21fused_backward_kernelPdS_S_S_S_S_S_S_S_S_S_diii_param_14];
	cvta.to.global.u64 	%rd1, %rd18;
	cvta.to.global.u64 	%rd2, %rd21;
	cvta.to.global.u64 	%rd3, %rd19;
	cvta.to.global.u64 	%rd4, %rd20;
	mov.u32 	%r27, %ctaid.x;
	mov.u32 	%r28, %ntid.x;
	mov.u32 	%r29, %tid.x;
	mad.lo.s32 	%r1, %r27, %r28, %r29;
	mov.u32 	%r30, %ctaid.y;
	mov.u32 	%r31, %ntid.y;
	mov.u32 	%r32, %tid.y;
	mad.lo.s32 	%r33, %r30, %r31, %r32;
	setp.lt.s32 	%p3, %r1, %r26;
	setp.eq.s32 	%p4, %r33, 0;
	and.pred  	%p1, %p3, %p4;
	not.pred 	%p5, %p1;
	@%p5 bra 	$L__BB1_2;
	cvta.to.global.u64 	%rd22, %rd15;
	cvta.to.global.u64 	%rd23, %rd16;
	mul.wide.s32 	%rd24, %r1, 8;
	add.s64 	%rd25, %rd22, %rd24;
	ld.global.f64 	%fd15, [%rd25];
	add.s64 	%rd26, %rd23, %rd24;
	ld.global.f64 	%fd16, [%rd26];
	sub.f64 	%fd17, %fd15, %fd16;
	add.s64 	%rd27, %rd4, %rd24;
	st.global.f64 	[%rd27], %fd17;
$L__BB1_2:
	setp.eq.s32 	%p6, %r33, 0;
	bar.sync 	0;
	setp.lt.s32 	%p7, %r1, %r25;
	and.pred  	%p2, %p7, %p6;
	not.pred 	%p8, %p2;
	@%p8 bra 	$L__BB1_17;
	setp.lt.s32 	%p9, %r26, 1;
	mov.f64 	%fd138, 0d0000000000000000;
	@%p9 bra 	$L__BB1_16;
	and.b32  	%r3, %r26, 15;
	setp.lt.u32 	%p10, %r26, 16;
	mov.f64 	%fd138, 0d0000000000000000;
	mov.b32 	%r42, 0;
	@%p10 bra 	$L__BB1_7;
	and.b32  	%r42, %r26, 2147483632;
	neg.s32 	%r40, %r42;
	shl.b32 	%r6, %r25, 4;
	add.s64 	%rd98, %rd4, 64;
	mov.f64 	%fd138, 0d0000000000000000;
	mul.wide.s32 	%rd30, %r25, 8;
	mov.u32 	%r39, %r1;
$L__BB1_6:
	.pragma "nounroll";
	mul.wide.s32 	%rd28, %r39, 8;
	add.s64 	%rd29, %rd1, %rd28;
	ld.global.f64 	%fd22, [%rd29];
	ld.global.f64 	%fd23, [%rd98+-64];
	fma.rn.f64 	%fd24, %fd22, %fd23, %fd138;
	add.s64 	%rd31, %rd29, %rd30;
	ld.global.f64 	%fd25, [%rd31];
	ld.global.f64 	%fd26, [%rd98+-56];
	fma.rn.f64 	%fd27, %fd25, %fd26, %fd24;
	add.s64 	%rd32, %rd31, %rd30;
	ld.global.f64 	%fd28, [%rd32];
	ld.global.f64 	%fd29, [%rd98+-48];
	fma.rn.f64 	%fd30, %fd28, %fd29, %fd27;
	add.s64 	%rd33, %rd32, %rd30;
	ld.global.f64 	%fd31, [%rd33];
	ld.global.f64 	%fd32, [%rd98+-40];
	fma.rn.f64 	%fd33, %fd31, %fd32, %fd30;
	add.s64 	%rd34, %rd33, %rd30;
	ld.global.f64 	%fd34, [%rd34];
	ld.global.f64 	%fd35, [%rd98+-32];
	fma.rn.f64 	%fd36, %fd34, %fd35, %fd33;
	add.s64 	%rd35, %rd34, %rd30;
	ld.global.f64 	%fd37, [%rd35];
	ld.global.f64 	%fd38, [%rd98+-24];
	fma.rn.f64 	%fd39, %fd37, %fd38, %fd36;
	add.s64 	%rd36, %rd35, %rd30;
	ld.global.f64 	%fd40, [%rd36];
	ld.global.f64 	%fd41, [%rd98+-16];
	fma.rn.f64 	%fd42, %fd40, %fd41, %fd39;
	add.s64 	%rd37, %rd36, %rd30;
	ld.global.f64 	%fd43, [%rd37];
	ld.global.f64 	%fd44, [%rd98+-8];
	fma.rn.f64 	%fd45, %fd43, %fd44, %fd42;
	add.s64 	%rd38, %rd37, %rd30;
	ld.global.f64 	%fd46, [%rd38];
	ld.global.f64 	%fd47, [%rd98];
	fma.rn.f64 	%fd48, %fd46, %fd47, %fd45;
	add.s64 	%rd39, %rd38, %rd30;
	ld.global.f64 	%fd49, [%rd39];
	ld.global.f64 	%fd50, [%rd98+8];
	fma.rn.f64 	%fd51, %fd49, %fd50, %fd48;
	add.s64 	%rd40, %rd39, %rd30;
	ld.global.f64 	%fd52, [%rd40];
	ld.global.f64 	%fd53, [%rd98+16];
	fma.rn.f64 	%fd54, %fd52, %fd53, %fd51;
	add.s64 	%rd41, %rd40, %rd30;
	ld.global.f64 	%fd55, [%rd41];
	ld.global.f64 	%fd56, [%rd98+24];
	fma.rn.f64 	%fd57, %fd55, %fd56, %fd54;
	add.s64 	%rd42, %rd41, %rd30;
	ld.global.f64 	%fd58, [%rd42];
	ld.global.f64 	%fd59, [%rd98+32];
	fma.rn.f64 	%fd60, %fd58, %fd59, %fd57;
	add.s64 	%rd43, %rd42, %rd30;
	ld.global.f64 	%fd61, [%rd43];
	ld.global.f64 	%fd62, [%rd98+40];
	fma.rn.f64 	%fd63, %fd61, %fd62, %fd60;
	add.s64 	%rd44, %rd43, %rd30;
	ld.global.f64 	%fd64, [%rd44];
	ld.global.f64 	%fd65, [%rd98+48];
	fma.rn.f64 	%fd66, %fd64, %fd65, %fd63;
	add.s64 	%rd45, %rd44, %rd30;
	ld.global.f64 	%fd67, [%rd45];
	ld.global.f64 	%fd68, [%rd98+56];
	fma.rn.f64 	%fd138, %fd67, %fd68, %fd66;
	add.s32 	%r40, %r40, 16;
	add.s32 	%r39, %r39, %r6;
	add.s64 	%rd98, %rd98, 128;
	setp.ne.s32 	%p11, %r40, 0;
	@%p11 bra 	$L__BB1_6;
$L__BB1_7:
	setp.eq.s32 	%p12, %r3, 0;
	@%p12 bra 	$L__BB1_16;
	and.b32  	%r12, %r26, 7;
	setp.lt.u32 	%p13, %r3, 8;
	@%p13 bra 	$L__BB1_10;
	mad.lo.s32 	%r35, %r42, %r25, %r1;
	mul.wide.s32 	%rd46, %r35, 8;
	add.s64 	%rd47, %rd1, %rd46;
	ld.global.f64 	%fd70, [%rd47];
	mul.wide.u32 	%rd48, %r42, 8;
	add.s64 	%rd49, %rd4, %rd48;
	ld.global.f64 	%fd71, [%rd49];
	fma.rn.f64 	%fd72, %fd70, %fd71, %fd138;
	mul.wide.s32 	%rd50, %r25, 8;
	add.s64 	%rd51, %rd47, %rd50;
	ld.global.f64 	%fd73, [%rd51];
	ld.global.f64 	%fd74, [%rd49+8];
	fma.rn.f64 	%fd75, %fd73, %fd74, %fd72;
	add.s64 	%rd52, %rd51, %rd50;
	ld.global.f64 	%fd76, [%rd52];
	ld.global.f64 	%fd77, [%rd49+16];
	fma.rn.f64 	%fd78, %fd76, %fd77, %fd75;
	add.s64 	%rd53, %rd52, %rd50;
	ld.global.f64 	%fd79, [%rd53];
	ld.global.f64 	%fd80, [%rd49+24];
	fma.rn.f64 	%fd81, %fd79, %fd80, %fd78;
	add.s64 	%rd54, %rd53, %rd50;
	ld.global.f64 	%fd82, [%rd54];
	ld.global.f64 	%fd83, [%rd49+32];
	fma.rn.f64 	%fd84, %fd82, %fd83, %fd81;
	add.s64 	%rd55, %rd54, %rd50;
	ld.global.f64 	%fd85, [%rd55];
	ld.global.f64 	%fd86, [%rd49+40];
	fma.rn.f64 	%fd87, %fd85, %fd86, %fd84;
	add.s64 	%rd56, %rd55, %rd50;
	ld.global.f64 	%fd88, [%rd56];
	ld.global.f64 	%fd89, [%rd49+48];
	fma.rn.f64 	%fd90, %fd88, %fd89, %fd87;
	add.s64 	%rd57, %rd56, %rd50;
	ld.global.f64 	%fd91, [%rd57];
	ld.global.f64 	%fd92, [%rd49+56];
	fma.rn.f64 	%fd138, %fd91, %fd92, %fd90;
	add.s32 	%r42, %r42, 8;
$L__BB1_10:
	setp.eq.s32 	%p14, %r12, 0;
	@%p14 bra 	$L__BB1_16;
	and.b32  	%r15, %r26, 3;
	setp.lt.u32 	%p15, %r12, 4;
	@%p15 bra 	$L__BB1_13;
	mad.lo.s32 	%r36, %r42, %r25, %r1;
	mul.wide.s32 	%rd58, %r36, 8;
	add.s64 	%rd59, %rd1, %rd58;
	ld.global.f64 	%fd94, [%rd59];
	mul.wide.u32 	%rd60, %r42, 8;
	add.s64 	%rd61, %rd4, %rd60;
	ld.global.f64 	%fd95, [%rd61];
	fma.rn.f64 	%fd96, %fd94, %fd95, %fd138;
	mul.wide.s32 	%rd62, %r25, 8;
	add.s64 	%rd63, %rd59, %rd62;
	ld.global.f64 	%fd97, [%rd63];
	ld.global.f64 	%fd98, [%rd61+8];
	fma.rn.f64 	%fd99, %fd97, %fd98, %fd96;
	add.s64 	%rd64, %rd63, %rd62;
	ld.global.f64 	%fd100, [%rd64];
	ld.global.f64 	%fd101, [%rd61+16];
	fma.rn.f64 	%fd102, %fd100, %fd101, %fd99;
	add.s64 	%rd65, %rd64, %rd62;
	ld.global.f64 	%fd103, [%rd65];
	ld.global.f64 	%fd104, [%rd61+24];
	fma.rn.f64 	%fd138, %fd103, %fd104, %fd102;
	add.s32 	%r42, %r42, 4;
$L__BB1_13:
	setp.eq.s32 	%p16, %r15, 0;
	@%p16 bra 	$L__BB1_16;
	mul.wide.u32 	%rd66, %r42, 8;
	add.s64 	%rd99, %rd4, %rd66;
	mad.lo.s32 	%r45, %r42, %r25, %r1;
	neg.s32 	%r44, %r15;
$L__BB1_15:
	.pragma "nounroll";
	mul.wide.s32 	%rd67, %r45, 8;
	add.s64 	%rd68, %rd1, %rd67;
	ld.global.f64 	%fd105, [%rd68];
	ld.global.f64 	%fd106, [%rd99];
	fma.rn.f64 	%fd138, %fd105, %fd106, %fd138;
	add.s64 	%rd99, %rd99, 8;
	add.s32 	%r45, %r45, %r25;
	add.s32 	%r44, %r44, 1;
	setp.ne.s32 	%p17, %r44, 0;
	@%p17 bra 	$L__BB1_15;
$L__BB1_16:
	cvta.to.global.u64 	%rd69, %rd17;
	mul.wide.s32 	%rd70, %r1, 8;
	add.s64 	%rd71, %rd69, %rd70;
	st.global.f64 	[%rd71], %fd138;
	add.s64 	%rd72, %rd3, %rd70;
	ld.global.f64 	%fd107, [%rd72];
	setp.gt.f64 	%p18, %fd107, 0d0000000000000000;
	selp.f64 	%fd108, 0d3FF0000000000000, 0d0000000000000000, %p18;
	mul.f64 	%fd109, %fd138, %fd108;
	add.s64 	%rd73, %rd2, %rd70;
	st.global.f64 	[%rd73], %fd109;
$L__BB1_17:
	setp.ge.s32 	%p19, %r1, %r25;
	bar.sync 	0;
	setp.ge.s32 	%p20, %r33, %r26;
	or.pred  	%p21, %p19, %p20;
	@%p21 bra 	$L__BB1_19;
	mul.wide.u32 	%rd74, %r33, 8;
	add.s64 	%rd75, %rd4, %rd74;
	ld.global.f64 	%fd110, [%rd75];
	mul.f64 	%fd111, %fd14, %fd110;
	mul.wide.s32 	%rd76, %r1, 8;
	add.s64 	%rd77, %rd3, %rd76;
	ld.global.f64 	%fd112, [%rd77];
	mul.f64 	%fd113, %fd111, %fd112;
	mad.lo.s32 	%r37, %r25, %r33, %r1;
	mul.wide.s32 	%rd78, %r37, 8;
	add.s64 	%rd79, %rd1, %rd78;
	ld.global.f64 	%fd114, [%rd79];
	sub.f64 	%fd115, %fd114, %fd113;
	st.global.f64 	[%rd79], %fd115;
$L__BB1_19:
	@%p5 bra 	$L__BB1_21;
	ld.param.u64 	%rd97, [_Z21fused_backward_kernelPdS_S_S_S_S_S_S_S_S_S_diii_param_3];
	mul.wide.s32 	%rd80, %r1, 8;
	add.s64 	%rd81, %rd4, %rd80;
	ld.global.f64 	%fd116, [%rd81];
	mul.f64 	%fd117, %fd14, %fd116;
	cvta.to.global.u64 	%rd82, %rd97;
	add.s64 	%rd83, %rd82, %rd80;
	ld.global.f64 	%fd118, [%rd83];
	sub.f64 	%fd119, %fd118, %fd117;
	st.global.f64 	[%rd83], %fd119;
$L__BB1_21:
	bar.sync 	0;
	setp.ge.s32 	%p23, %r1, %r24;
	setp.ge.s32 	%p24, %r33, %r25;
	or.pred  	%p25, %p23, %p24;
	@%p25 bra 	$L__BB1_23;
	ld.param.u64 	%rd96, [_Z21fused_backward_kernelPdS_S_S_S_S_S_S_S_S_S_diii_param_0];
	mul.wide.u32 	%rd84, %r33, 8;
	add.s64 	%rd85, %rd2, %rd84;
	ld.global.f64 	%fd120, [%rd85];
	mul.f64 	%fd121, %fd14, %fd120;
	cvta.to.global.u64 	%rd86, %rd14;
	mul.wide.s32 	%rd87, %r1, 8;
	add.s64 	%rd88, %rd86, %rd87;
	ld.global.f64 	%fd122, [%rd88];
	mul.f64 	%fd123, %fd121, %fd122;
	mad.lo.s32 	%r38, %r24, %r33, %r1;
	cvta.to.global.u64 	%rd89, %rd96;
	mul.wide.s32 	%rd90, %r38, 8;
	add.s64 	%rd91, %rd89, %rd90;
	ld.global.f64 	%fd124, [%rd91];
	sub.f64 	%fd125, %fd124, %fd123;
	st.global.f64 	[%rd91], %fd125;
$L__BB1_23:
	@%p8 bra 	$L__BB1_25;
	mul.wide.s32 	%rd92, %r1, 8;
	add.s64 	%rd93, %rd2, %rd92;
	ld.global.f64 	%fd126, [%rd93];
	mul.f64 	%fd127, %fd14, %fd126;
	cvta.to.global.u64 	%rd94, %rd12;
	add.s64 	%rd95, %rd94, %rd92;
	ld.global.f64 	%fd128, [%rd95];
	sub.f64 	%fd129, %fd128, %fd127;
	st.global.f64 	[%rd95], %fd129;
$L__BB1_25:
	ret;

}


// ===== COMPILED SASS (sm_100) =====

	.target	sm_100

	.elftype	@"ET_EXEC"


//--------------------- .note.nv.tkinfo           --------------------------
	.section	.note.nv.tkinfo,"",@"SHT_NOTE"
	.sectionflags	@"SHF_NOTE_NV_TKINFO"
	.tkinfo
        /*0018*/ 	.word	0x00000002
        /*0030*/ 	.string	""
        /*0030*/ 	.string	"ptxas"
        /*0030*/ 	.string	"Cuda compilation tools, release 13.0, V13.0.88"
        /*0030*/ 	.string	"Build cuda_13.0.r13.0/compiler.36424714_0"
        /*0030*/ 	.string	"-arch sm_100 -m 64 "



//--------------------- .note.nv.cuinfo           --------------------------
	.section	.note.nv.cuinfo,"",@"SHT_NOTE"
	.sectionflags	@"SHF_NOTE_NV_CUINFO"
        /*0018*/ 	.short	0x0002
        /*001a*/ 	.short	0x0064
        /*001c*/ 	.short	0x0082
	.zero		2


//--------------------- .nv.info                  --------------------------
	.section	.nv.info,"",@"SHT_CUDA_INFO"
	.align	4


	//----- nvinfo : EIATTR_REGCOUNT
	.align		4
        /*0000*/ 	.byte	0x04, 0x2f
        /*0002*/ 	.short	(.L_1 - .L_0)
	.align		4
.L_0:
        /*0004*/ 	.word	index@(_Z20fused_forward_kernelPdS_S_S_S_S_S_S_S_iii)
        /*0008*/ 	.word	0x00000020


	//----- nvinfo : EIATTR_FRAME_SIZE
	.align		4
.L_1:
        /*000c*/ 	.byte	0x04, 0x11
        /*000e*/ 	.short	(.L_3 - .L_2)
	.align		4
.L_2:
        /*0010*/ 	.word	index@($__internal_0_$__cuda_sm20_div_rn_f64_full)
        /*0014*/ 	.word	0x00000000


	//----- nvinfo : EIATTR_FRAME_SIZE
	.align		4
.L_3:
        /*0018*/ 	.byte	0x04, 0x11
        /*001a*/ 	.short	(.L_5 - .L_4)
	.align		4
.L_4:
        /*001c*/ 	.word	index@(_Z20fused_forward_kernelPdS_S_S_S_S_S_S_S_iii)
        /*0020*/ 	.word	0x00000000


	//----- nvinfo : EIATTR_REGCOUNT
	.align		4
.L_5:
        /*0024*/ 	.byte	0x04, 0x2f
        /*0026*/ 	.short	(.L_7 - .L_6)
	.align		4
.L_6:
        /*0028*/ 	.word	index@(_Z21fused_backward_kernelPdS_S_S_S_S_S_S_S_S_S_diii)
        /*002c*/ 	.word	0x00000020


	//----- nvinfo : EIATTR_FRAME_SIZE
	.align		4
.L_7:
        /*0030*/ 	.byte	0x04, 0x11
        /*0032*/ 	.short	(.L_9 - .L_8)
	.align		4
.L_8:
        /*0034*/ 	.word	index@(_Z21fused_backward_kernelPdS_S_S_S_S_S_S_S_S_S_diii)
        /*0038*/ 	.word	0x00000000


	//----- nvinfo : EIATTR_MIN_STACK_SIZE
	.align		4
.L_9:
        /*003c*/ 	.byte	0x04, 0x12
        /*003e*/ 	.short	(.L_11 - .L_10)
	.align		4
.L_10:
        /*0040*/ 	.word	index@(_Z21fused_backward_kernelPdS_S_S_S_S_S_S_S_S_S_diii)
        /*0044*/ 	.word	0x00000000


	//----- nvinfo : EIATTR_MIN_STACK_SIZE
	.align		4
.L_11:
        /*0048*/ 	.byte	0x04, 0x12
        /*004a*/ 	.short	(.L_13 - .L_12)
	.align		4
.L_12:
        /*004c*/ 	.word	index@(_Z20fused_forward_kernelPdS_S_S_S_S_S_S_S_iii)
        /*0050*/ 	.word	0x00000000
.L_13:


//--------------------- .nv.compat                --------------------------
	.section	.nv.compat,"",@"SHT_CUDA_COMPAT_INFO"
	.align	4
        /*0000*/ 	.byte	0x02, 0x09, 0x00, 0x00, 0x02, 0x02, 0x01, 0x00, 0x02, 0x05, 0x05, 0x00, 0x03, 0x07, 0x01, 0x01
        /*0010*/ 	.byte	0x02, 0x03, 0x00, 0x00, 0x02, 0x06, 0x01, 0x00, 0x04, 0x0b, 0x08, 0x00, 0x01, 0x00, 0x00, 0x00
        /*0020*/ 	.byte	0x00, 0x00, 0x00, 0x00


//--------------------- .nv.info._Z21fused_backward_kernelPdS_S_S_S_S_S_S_S_S_S_diii --------------------------
	.section	.nv.info._Z21fused_backward_kernelPdS_S_S_S_S_S_S_S_S_S_diii,"",@"SHT_CUDA_INFO"
	.sectionflags	@""
	.align	4


	//----- nvinfo : EIATTR_CUDA_API_VERSION
	.align		4
        /*0000*/ 	.byte	0x04, 0x37
        /*0002*/ 	.short	(.L_15 - .L_14)
.L_14:
        /*0004*/ 	.word	0x00000082


	//----- nvinfo : EIATTR_KPARAM_INFO
	.align		4
.L_15:
        /*0008*/ 	.byte	0x04, 0x17
        /*000a*/ 	.short	(.L_17 - .L_16)
.L_16:
        /*000c*/ 	.word	0x00000000
        /*0010*/ 	.short	0x000e
        /*0012*/ 	.short	0x0068
        /*0014*/ 	.byte	0x00, 0xf0, 0x11, 0x00


	//----- nvinfo : EIATTR_KPARAM_INFO
	.align		4
.L_17:
        /*0018*/ 	.byte	0x04, 0x17
        /*001a*/ 	.short	(.L_19 - .L_18)
.L_18:
        /*001c*/ 	.word	0x00000000
        /*0020*/ 	.short	0x000d
        /*0022*/ 	.short	0x0064
        /*0024*/ 	.byte	0x00, 0xf0, 0x11, 0x00


	//----- nvinfo : EIATTR_KPARAM_INFO
	.align		4
.L_19:
        /*0028*/ 	.byte	0x04, 0x17
        /*002a*/ 	.short	(.L_21 - .L_20)
.L_20:
        /*002c*/ 	.word	0x00000000
        /*0030*/ 	.short	0x000c
        /*0032*/ 	.short	0x0060
        /*0034*/ 	.byte	0x00, 0xf0, 0x11, 0x00


	//----- nvinfo : EIATTR_KPARAM_INFO
	.align		4
.L_21:
        /*0038*/ 	.byte	0x04, 0x17
        /*003a*/ 	.short	(.L_23 - .L_22)
.L_22:
        /*003c*/ 	.word	0x00000000
        /*0040*/ 	.short	0x000b
        /*0042*/ 	.short	0x0058
        /*0044*/ 	.byte	0x00, 0xf0, 0x21, 0x00


	//----- nvinfo : EIATTR_KPARAM_INFO
	.align		4
.L_23:
        /*0048*/ 	.byte	0x04, 0x17
        /*004a*/ 	.short	(.L_25 - .L_24)
.L_24:
        /*004c*/ 	.word	0x00000000
        /*0050*/ 	.short	0x000a
        /*0052*/ 	.short	0x0050
        /*0054*/ 	.byte	0x00, 0xf5, 0x21, 0x00


	//----- nvinfo : EIATTR_KPARAM_INFO
	.align		4
.L_25:
        /*0058*/ 	.byte	0x04, 0x17
        /*005a*/ 	.short	(.L_27 - .L_26)
.L_26:
        /*005c*/ 	.word	0x00000000
        /*0060*/ 	.short	0x0009
        /*0062*/ 	.short	0x0048
        /*0064*/ 	.byte	0x00, 0xf5, 0x21, 0x00


	//----- nvinfo : EIATTR_KPARAM_INFO
	.align		4
.L_27:
        /*0068*/ 	.byte	0x04, 0x17
        /*006a*/ 	.short	(.L_29 - .L_28)
.L_28:
        /*006c*/ 	.word	0x00000000
        /*0070*/ 	.short	0x0008
        /*0072*/ 	.short	0x0040
        /*0074*/ 	.byte	0x00, 0xf5, 0x21, 0x00


	//----- nvinfo : EIATTR_KPARAM_INFO
	.align		4
.L_29:
        /*0078*/ 	.byte	0x04, 0x17
        /*007a*/ 	.short	(.L_31 - .L_30)
.L_30:
        /*007c*/ 	.word	0x00000000
        /*0080*/ 	.short	0x0007
        /*0082*/ 	.short	0x0038
        /*0084*/ 	.byte	0x00, 0xf5, 0x21, 0x00


	//----- nvinfo : EIATTR_KPARAM_INFO
	.align		4
.L_31:
        /*0088*/ 	.byte	0x04, 0x17
        /*008a*/ 	.short	(.L_33 - .L_32)
.L_32:
        /*008c*/ 	.word	0x00000000
        /*0090*/ 	.short	0x0006
        /*0092*/ 	.short	0x0030
        /*0094*/ 	.byte	0x00, 0xf5, 0x21, 0x00


	//----- nvinfo : EIATTR_KPARAM_INFO
	.align		4
.L_33:
        /*0098*/ 	.byte	0x04, 0x17
        /*009a*/ 	.short	(.L_35 - .L_34)
.L_34:
        /*009c*/ 	.word	0x00000000
        /*00a0*/ 	.short	0x0005
        /*00a2*/ 	.short	0x0028
        /*00a4*/ 	.byte	0x00, 0xf5, 0x21, 0x00


	//----- nvinfo : EIATTR_KPARAM_INFO
	.align		4
.L_35:
        /*00a8*/ 	.byte	0x04, 0x17
        /*00aa*/ 	.short	(.L_37 - .L_36)
.L_36:
        /*00ac*/ 	.word	0x00000000
        /*00b0*/ 	.short	0x0004
        /*00b2*/ 	.short	0x0020
        /*00b4*/ 	.byte	0x00, 0xf5, 0x21, 0x00


	//----- nvinfo : EIATTR_KPARAM_INFO
	.align		4
.L_37:
        /*00b8*/ 	.byte	0x04, 0x17
        /*00ba*/ 	.short	(.L_39 - .L_38)
.L_38:
        /*00bc*/ 	.word	0x00000000
        /*00c0*/ 	.short	0x0003
        /*00c2*/ 	.short	0x0018
        /*00c4*/ 	.byte	0x00, 0xf5, 0x21, 0x00


	//----- nvinfo : EIATTR_KPARAM_INFO
	.align		4
.L_39:
        /*00c8*/ 	.byte	0x04, 0x17
        /*00ca*/ 	.short	(.L_41 - .L_40)
.L_40:
        /*00cc*/ 	.word	0x00000000
        /*00d0*/ 	.short	0x0002
        /*00d2*/ 	.short	0x0010
        /*00d4*/ 	.byte	0x00, 0xf5, 0x21, 0x00


	//----- nvinfo : EIATTR_KPARAM_INFO
	.align		4
.L_41:
        /*00d8*/ 	.byte	0x04, 0x17
        /*00da*/ 	.short	(.L_43 - .L_42)
.L_42:
        /*00dc*/ 	.word	0x00000000
        /*00e0*/ 	.short	0x0001
        /*00e2*/ 	.short	0x0008
        /*00e4*/ 	.byte	0x00, 0xf5, 0x21, 0x00


	//----- nvinfo : EIATTR_KPARAM_INFO
	.align		4
.L_43:
        /*00e8*/ 	.byte	0x04, 0x17
        /*00ea*/ 	.short	(.L_45 - .L_44)
.L_44:
        /*00ec*/ 	.word	0x00000000
        /*00f0*/ 	.short	0x0000
        /*00f2*/ 	.short	0x0000
        /*00f4*/ 	.byte	0x00, 0xf5, 0x21, 0x00


	//----- nvinfo : EIATTR_SPARSE_MMA_MASK
	.align		4
.L_45:
        /*00f8*/ 	.byte	0x03, 0x50
        /*00fa*/ 	.short	0x0000


	//----- nvinfo : EIATTR_MAXREG_COUNT
	.align		4
        /*00fc*/ 	.byte	0x03, 0x1b
        /*00fe*/ 	.short	0x00ff


	//----- nvinfo : EIATTR_NUM_BARRIERS
	.align		4
        /*0100*/ 	.byte	0x02, 0x4c
        /*0102*/ 	.byte	0x01
	.zero		1


	//----- nvinfo : EIATTR_MERCURY_ISA_VERSION
	.align		4
        /*0104*/ 	.byte	0x03, 0x5f
        /*0106*/ 	.short	0x0101


	//----- nvinfo : EIATTR_VRC_CTA_INIT_COUNT
	.align		4
        /*0108*/ 	.byte	0x02, 0x4a
	.zero		1
	.zero		1


	//----- nvinfo : EIATTR_EXIT_INSTR_OFFSETS
	.align		4
        /*010c*/ 	.byte	0x04, 0x1c
        /*010e*/ 	.short	(.L_47 - .L_46)


	//   ....[0]....
.L_46:
        /*0110*/ 	.word	0x000010f0


	//   ....[1]....
        /*0114*/ 	.word	0x00001190


	//----- nvinfo : EIATTR_CRS_STACK_SIZE
	.align		4
.L_47:
        /*0118*/ 	.byte	0x04, 0x1e
        /*011a*/ 	.short	(.L_49 - .L_48)
.L_48:
        /*011c*/ 	.word	0x00000000


	//----- nvinfo : EIATTR_CBANK_PARAM_SIZE
	.align		4
.L_49:
        /*0120*/ 	.byte	0x03, 0x19
        /*0122*/ 	.short	0x006c


	//----- nvinfo : EIATTR_PARAM_CBANK
	.align		4
        /*0124*/ 	.byte	0x04, 0x0a
        /*0126*/ 	.short	(.L_51 - .L_50)
	.align		4
.L_50:
        /*0128*/ 	.word	index@(.nv.constant0._Z21fused_backward_kernelPdS_S_S_S_S_S_S_S_S_S_diii)
        /*012c*/ 	.short	0x0380
        /*012e*/ 	.short	0x006c


	//----- nvinfo : EIATTR_SW_WAR
	.align		4
.L_51:
        /*0130*/ 	.byte	0x04, 0x36
        /*0132*/ 	.short	(.L_53 - .L_52)
.L_52:
        /*0134*/ 	.word	0x00000008
.L_53:


//--------------------- .nv.info._Z20fused_forward_kernelPdS_S_S_S_S_S_S_S_iii --------------------------
	.section	.nv.info._Z20fused_forward_kernelPdS_S_S_S_S_S_S_S_iii,"",@"SHT_CUDA_INFO"
	.sectionflags	@""
	.align	4


	//----- nvinfo : EIATTR_CUDA_API_VERSION
	.align		4
        /*0000*/ 	.byte	0x04, 0x37
        /*0002*/ 	.short	(.L_55 - .L_54)
.L_54:
        /*0004*/ 	.word	0x00000082


	//----- nvinfo : EIATTR_KPARAM_INFO
	.align		4
.L_55:
        /*0008*/ 	.byte	0x04, 0x17
        /*000a*/ 	.short	(.L_57 - .L_56)
.L_56:
        /*000c*/ 	.word	0x00000000
        /*0010*/ 	.short	0x000b
        /*0012*/ 	.short	0x0050
        /*0014*/ 	.byte	0x00, 0xf0, 0x11, 0x00


	//----- nvinfo : EIATTR_KPARAM_INFO
	.align		4
.L_57:
        /*0018*/ 	.byte	0x04, 0x17
        /*001a*/ 	.short	(.L_59 - .L_58)
.L_58:
        /*001c*/ 	.word	0x00000000
        /*0020*/ 	.short	0x000a
        /*0022*/ 	.short	0x004c
        /*0024*/ 	.byte	0x00, 0xf0, 0x11, 0x00


	//----- nvinfo : EIATTR_KPARAM_INFO
	.align		4
.L_59:
        /*0028*/ 	.byte	0x04, 0x17
        /*002a*/ 	.short	(.L_61 - .L_60)
.L_60:
        /*002c*/ 	.word	0x00000000
        /*0030*/ 	.short	0x0009
        /*0032*/ 	.short	0x0048
        /*0034*/ 	.byte	0x00, 0xf0, 0x11, 0x00


	//----- nvinfo : EIATTR_KPARAM_INFO
	.align		4
.L_61:
        /*0038*/ 	.byte	0x04, 0x17
        /*003a*/ 	.short	(.L_63 - .L_62)
.L_62:
        /*003c*/ 	.word	0x00000000
        /*0040*/ 	.short	0x0008
        /*0042*/ 	.short	0x0040
        /*0044*/ 	.byte	0x00, 0xf5, 0x21, 0x00


	//----- nvinfo : EIATTR_KPARAM_INFO
	.align		4
.L_63:
        /*0048*/ 	.byte	0x04, 0x17
        /*004a*/ 	.short	(.L_65 - .L_64)
.L_64:
        /*004c*/ 	.word	0x00000000
        /*0050*/ 	.short	0x0007
        /*0052*/ 	.short	0x0038
        /*0054*/ 	.byte	0x00, 0xf5, 0x21, 0x00


	//----- nvinfo : EIATTR_KPARAM_INFO
	.align		4
.L_65:
        /*0058*/ 	.byte	0x04, 0x17
        /*005a*/ 	.short	(.L_67 - .L_66)
.L_66:
        /*005c*/ 	.word	0x00000000
        /*0060*/ 	.short	0x0006
        /*0062*/ 	.short	0x0030
        /*0064*/ 	.byte	0x00, 0xf5, 0x21, 0x00


	//----- nvinfo : EIATTR_KPARAM_INFO
	.align		4
.L_67:
        /*0068*/ 	.byte	0x04, 0x17
        /*006a*/ 	.short	(.L_69 - .L_68)
.L_68:
        /*006c*/ 	.word	0x00000000
        /*0070*/ 	.short	0x0005
        /*0072*/ 	.short	0x0028
        /*0074*/ 	.byte	0x00, 0xf5, 0x21, 0x00


	//----- nvinfo : EIATTR_KPARAM_INFO
	.align		4
.L_69:
        /*0078*/ 	.byte	0x04, 0x17
        /*007a*/ 	.short	(.L_71 - .L_70)
.L_70:
        /*007c*/ 	.word	0x00000000
        /*0080*/ 	.short	0x0004
        /*0082*/ 	.short	0x0020
        /*0084*/ 	.byte	0x00, 0xf5, 0x21, 0x00


	//----- nvinfo : EIATTR_KPARAM_INFO
	.align		4
.L_71:
        /*0088*/ 	.byte	0x04, 0x17
        /*008a*/ 	.short	(.L_73 - .L_72)
.L_72:
        /*008c*/ 	.word	0x00000000
        /*0090*/ 	.short	0x0003
        /*0092*/ 	.short	0x0018
        /*0094*/ 	.byte	0x00, 0xf5, 0x21, 0x00


	//----- nvinfo : EIATTR_KPARAM_INFO
	.align		4
.L_73:
        /*0098*/ 	.byte	0x04, 0x17
        /*009a*/ 	.short	(.L_75 - .L_74)
.L_74:
        /*009c*/ 	.word	0x00000000
        /*00a0*/ 	.short	0x0002
        /*00a2*/ 	.short	0x0010
        /*00a4*/ 	.byte	0x00, 0xf5, 0x21, 0x00


	//----- nvinfo : EIATTR_KPARAM_INFO
	.align		4
.L_75:
        /*00a8*/ 	.byte	0x04, 0x17
        /*00aa*/ 	.short	(.L_77 - .L_76)
.L_76:
        /*00ac*/ 	.word	0x00000000
        /*00b0*/ 	.short	0x0001
        /*00b2*/ 	.short	0x0008
        /*00b4*/ 	.byte	0x00, 0xf5, 0x21, 0x00


	//----- nvinfo : EIATTR_KPARAM_INFO
	.align		4
.L_77:
        /*00b8*/ 	.byte	0x04, 0x17
        /*00ba*/ 	.short	(.L_79 - .L_78)
.L_78:
        /*00bc*/ 	.word	0x00000000
        /*00c0*/ 	.short	0x0000
        /*00c2*/ 	.short	0x0000
        /*00c4*/ 	.byte	0x00, 0xf5, 0x21, 0x00


	//----- nvinfo : EIATTR_SPARSE_MMA_MASK
	.align		4
.L_79:
        /*00c8*/ 	.byte	0x03, 0x50
        /*00ca*/ 	.short	0x0000


	//----- nvinfo : EIATTR_MAXREG_COUNT
	.align		4
        /*00cc*/ 	.byte	0x03, 0x1b
        /*00ce*/ 	.short	0x00ff


	//----- nvinfo : EIATTR_NUM_BARRIERS
	.align		4
        /*00d0*/ 	.byte	0x02, 0x4c
        /*00d2*/ 	.byte	0x01
	.zero		1


	//----- nvinfo : EIATTR_MERCURY_ISA_VERSION
	.align		4
        /*00d4*/ 	.byte	0x03, 0x5f
        /*00d6*/ 	.short	0x0101


	//----- nvinfo : EIATTR_VRC_CTA_INIT_COUNT
	.align		4
        /*00d8*/ 	.byte	0x02, 0x4a
	.zero		1
	.zero		1


	//----- nvinfo : EIATTR_EXIT_INSTR_OFFSETS
	.align		4
        /*00dc*/ 	.byte	0x04, 0x1c
        /*00de*/ 	.short	(.L_81 - .L_80)


	//   ....[0]....
.L_80:
        /*00e0*/ 	.word	0x00002320


	//   ....[1]....
        /*00e4*/ 	.word	0x000024d0


	//----- nvinfo : EIATTR_CRS_STACK_SIZE
	.align		4
.L_81:
        /*00e8*/ 	.byte	0x04, 0x1e
        /*00ea*/ 	.short	(.L_83 - .L_82)
.L_82:
        /*00ec*/ 	.word	0x00000000


	//----- nvinfo : EIATTR_CBANK_PARAM_SIZE
	.align		4
.L_83:
        /*00f0*/ 	.byte	0x03, 0x19
        /*00f2*/ 	.short	0x0054


	//----- nvinfo : EIATTR_PARAM_CBANK
	.align		4
        /*00f4*/ 	.byte	0x04, 0x0a
        /*00f6*/ 	.short	(.L_85 - .L_84)
	.align		4
.L_84:
        /*00f8*/ 	.word	index@(.nv.constant0._Z20fused_forward_kernelPdS_S_S_S_S_S_S_S_iii)
        /*00fc*/ 	.short	0x0380
        /*00fe*/ 	.short	0x0054


	//----- nvinfo : EIATTR_SW_WAR
	.align		4
.L_85:
        /*0100*/ 	.byte	0x04, 0x36
        /*0102*/ 	.short	(.L_87 - .L_86)
.L_86:
        /*0104*/ 	.word	0x00000008
.L_87:


//--------------------- .nv.callgraph             --------------------------
	.section	.nv.callgraph,"",@"SHT_CUDA_CALLGRAPH"
	.align	4
	.sectionentsize	8
	.align		4
        /*0000*/ 	.word	0x00000000
	.align		4
        /*0004*/ 	.word	0xffffffff
	.align		4
        /*0008*/ 	.word	0x00000000
	.align		4
        /*000c*/ 	.word	0xfffffffe
	.align		4
        /*0010*/ 	.word	0x00000000
	.align		4
        /*0014*/ 	.word	0xfffffffd
	.align		4
        /*0018*/ 	.word	0x00000000
	.align		4
        /*001c*/ 	.word	0xfffffffc


//--------------------- .text._Z21fused_backward_kernelPdS_S_S_S_S_S_S_S_S_S_diii --------------------------
	.section	.text._Z21fused_backward_kernelPdS_S_S_S_S_S_S_S_S_S_diii,"ax",@progbits
	.align	128
        .global         _Z21fused_backward_kernelPdS_S_S_S_S_S_S_S_S_S_diii
        .type           _Z21fused_backward_kernelPdS_S_S_S_S_S_S_S_S_S_diii,@function
        .size           _Z21fused_backward_kernelPdS_S_S_S_S_S_S_S_S_S_diii,(.L_x_47 - _Z21fused_backward_kernelPdS_S_S_S_S_S_S_S_S_S_diii)
        .other          _Z21fused_backward_kernelPdS_S_S_S_S_S_S_S_S_S_diii,@"STO_CUDA_ENTRY STV_DEFAULT"
_Z21fused_backward_kernelPdS_S_S_S_S_S_S_S_S_S_diii:
.text._Z21fused_backward_kernelPdS_S_S_S_S_S_S_S_S_S_diii:
[----:B------:R-:W-:Y:S01]  /*0000*/  LDC R1, c[0x0][0x37c] ;  /* 0x0000df00ff017b82 */ /* 0x000fe20000000800 */
[----:B------:R-:W0:Y:S07]  /*0010*/  S2R R4, SR_TID.Y ;  /* 0x0000000000047919 */ /* 0x000e2e0000002200 */
[----:B------:R-:W1:Y:S01]  /*0020*/  LDC R5, c[0x0][0x360] ;  /* 0x0000d800ff057b82 */ /* 0x000e620000000800 */
[----:B------:R-:W2:Y:S01]  /*0030*/  LDCU UR9, c[0x0][0x3e8] ;  /* 0x00007d00ff0977ac */ /* 0x000ea20008000800 */
[----:B------:R-:W-:Y:S01]  /*0040*/  BSSY.RECONVERGENT B0, `(.L_x_0) ;  /* 0x0000016000007945 */ /* 0x000fe20003800200 */
[----:B------:R-:W1:Y:S01]  /*0050*/  S2R R2, SR_TID.X ;  /* 0x0000000000027919 */ /* 0x000e620000002100 */
[----:B------:R-:W3:Y:S04]  /*0060*/  LDCU.64 UR10, c[0x0][0x358] ;  /* 0x00006b00ff0a77ac */ /* 0x000ee80008000a00 */
[----:B------:R-:W0:Y:S08]  /*0070*/  S2UR UR5, SR_CTAID.Y ;  /* 0x00000000000579c3 */ /* 0x000e300000002600 */
[----:B------:R-:W0:Y:S08]  /*0080*/  LDC R3, c[0x0][0x364] ;  /* 0x0000d900ff037b82 */ /* 0x000e300000000800 */
[----:B------:R-:W1:Y:S08]  /*0090*/  S2UR UR4, SR_CTAID.X ;  /* 0x00000000000479c3 */ /* 0x000e700000002500 */
[----:B------:R-:W4:Y:S01]  /*00a0*/  LDC R0, c[0x0][0x3e4] ;  /* 0x0000f900ff007b82 */ /* 0x000f220000000800 */
[----:B0-----:R-:W-:-:S05]  /*00b0*/  IMAD R3, R3, UR5, R4 ;  /* 0x0000000503037c24 */ /* 0x001fca000f8e0204 */
[----:B------:R-:W-:Y:S01]  /*00c0*/  ISETP.NE.AND P0, PT, R3, RZ, PT ;  /* 0x000000ff0300720c */ /* 0x000fe20003f05270 */
[----:B-1----:R-:W-:-:S05]  /*00d0*/  IMAD R5, R5, UR4, R2 ;  /* 0x0000000405057c24 */ /* 0x002fca000f8e0202 */
[----:B--2---:R-:W-:-:S13]  /*00e0*/  ISETP.LT.AND P2, PT, R5, UR9, !P0 ;  /* 0x0000000905007c0c */ /* 0x004fda000c741270 */
[----:B---34-:R-:W-:Y:S05]  /*00f0*/  @!P2 BRA `(.L_x_1) ;  /* 0x000000000028a947 */ /* 0x018fea0003800000 */
[----:B------:R-:W0:Y:S08]  /*0100*/  LDC.64 R6, c[0x0][0x3b0] ;  /* 0x0000ec00ff067b82 */ /* 0x000e300000000a00 */
[----:B------:R-:W1:Y:S08]  /*0110*/  LDC.64 R8, c[0x0][0x3b8] ;  /* 0x0000ee00ff087b82 */ /* 0x000e700000000a00 */
[----:B------:R-:W2:Y:S01]  /*0120*/  LDC.64 R12, c[0x0][0x3c0] ;  /* 0x0000f000ff0c7b82 */ /* 0x000ea20000000a00 */
[----:B0-----:R-:W-:-:S06]  /*0130*/  IMAD.WIDE R6, R5, 0x8, R6 ;  /* 0x0000000805067825 */ /* 0x001fcc00078e0206 */
[----:B------:R-:W3:Y:S01]  /*0140*/  LDG.E.64 R6, desc[UR10][R6.64] ;  /* 0x0000000a06067981 */ /* 0x000ee2000c1e1b00 */
[----:B-1----:R-:W-:-:S06]  /*0150*/  IMAD.WIDE R8, R5, 0x8, R8 ;  /* 0x0000000805087825 */ /* 0x002fcc00078e0208 */
[----:B------:R-:W3:Y:S01]  /*0160*/  LDG.E.64 R8, desc[UR10][R8.64] ;  /* 0x0000000a08087981 */ /* 0x000ee2000c1e1b00 */
[----:B--2---:R-:W-:Y:S01]  /*0170*/  IMAD.WIDE R12, R5, 0x8, R12 ;  /* 0x00000008050c7825 */ /* 0x004fe200078e020c */
[----:B---3--:R-:W-:-:S07]  /*0180*/  DADD R10, R6, -R8 ;  /* 0x00000000060a7229 */ /* 0x008fce0000000808 */
[----:B------:R0:W-:Y:S04]  /*0190*/  STG.E.64 desc[UR10][R12.64], R10 ;  /* 0x0000000a0c007986 */ /* 0x0001e8000c101b0a */
.L_x_1:
[----:B------:R-:W-:Y:S05]  /*01a0*/  BSYNC.RECONVERGENT B0 ;  /* 0x0000000000007941 */ /* 0x000fea0003800200 */
.L_x_0:
[----:B------:R-:W-:Y:S01]  /*01b0*/  BAR.SYNC.DEFER_BLOCKING 0x0 ;  /* 0x0000000000007b1d */ /* 0x000fe20000010000 */
[----:B------:R-:W-:-:S05]  /*01c0*/  ISETP.LT.AND P0, PT, R5, R0, !P0 ;  /* 0x000000000500720c */ /* 0x000fca0004701270 */
[----:B------:R-:W-:Y:S08]  /*01d0*/  BSSY.RECONVERGENT B0, `(.L_x_2) ;  /* 0x00000c2000007945 */ /* 0x000ff00003800200 */
[----:B------:R-:W-:Y:S05]  /*01e0*/  @!P0 BRA `(.L_x_3) ;  /* 0x0000000c00008947 */ /* 0x000fea0003800000 */
[----:B------:R-:W-:Y:S01]  /*01f0*/  UISETP.GE.AND UP0, UPT, UR9, 0x1, UPT ;  /* 0x000000010900788c */ /* 0x000fe2000bf06270 */
[----:B------:R-:W-:-:S08]  /*0200*/  CS2R R16, SRZ ;  /* 0x0000000000107805 */ /* 0x000fd0000001ff00 */
[----:B------:R-:W-:Y:S05]  /*0210*/  BRA.U !UP0, `(.L_x_4) ;  /* 0x0000000908c07547 */ /* 0x000fea000b800000 */
[----:B------:R-:W-:Y:S01]  /*0220*/  UISETP.GE.U32.AND UP1, UPT, UR9, 0x10, UPT ;  /* 0x000000100900788c */ /* 0x000fe2000bf26070 */
[----:B------:R-:W-:Y:S01]  /*0230*/  MOV R2, RZ ;  /* 0x000000ff00027202 */ /* 0x000fe20000000f00 */
[----:B------:R-:W-:Y:S01]  /*0240*/  ULOP3.LUT UR6, UR9, 0xf, URZ, 0xc0, !UPT ;  /* 0x0000000f09067892 */ /* 0x000fe2000f8ec0ff */
[----:B------:R-:W-:-:S03]  /*0250*/  CS2R R16, SRZ ;  /* 0x0000000000107805 */ /* 0x000fc6000001ff00 */
[----:B------:R-:W-:-:S03]  /*0260*/  UISETP.NE.AND UP0, UPT, UR6, URZ, UPT ;  /* 0x000000ff0600728c */ /* 0x000fc6000bf05270 */
[----:B------:R-:W-:Y:S08]  /*0270*/  BRA.U !UP1, `(.L_x_5) ;  /* 0x0000000509487547 */ /* 0x000ff0000b800000 */
[----:B------:R-:W1:Y:S01]  /*0280*/  LDCU.64 UR4, c[0x0][0x3c0] ;  /* 0x00007800ff0477ac */ /* 0x000e620008000a00 */
[----:B------:R-:W-:Y:S02]  /*0290*/  MOV R29, R5 ;  /* 0x00000005001d7202 */ /* 0x000fe40000000f00 */
[----:B------:R-:W-:Y:S01]  /*02a0*/  CS2R R16, SRZ ;  /* 0x0000000000107805 */ /* 0x000fe2000001ff00 */
[----:B------:R-:W-:-:S04]  /*02b0*/  ULOP3.LUT UR7, UR9, 0x7ffffff0, URZ, 0xc0, !UPT ;  /* 0x7ffffff009077892 */ /* 0x000fc8000f8ec0ff */
[----:B------:R-:W-:Y:S02]  /*02c0*/  UIADD3 UR8, UPT, UPT, -UR7, URZ, URZ ;  /* 0x000000ff07087290 */ /* 0x000fe4000fffe1ff */
[----:B------:R-:W-:Y:S01]  /*02d0*/  MOV R2, UR7 ;  /* 0x0000000700027c02 */ /* 0x000fe20008000f00 */
[----:B-1----:R-:W-:-:S04]  /*02e0*/  UIADD3 UR4, UP1, UPT, UR4, 0x40, URZ ;  /* 0x0000004004047890 */ /* 0x002fc8000ff3e0ff */
[----:B------:R-:W-:Y:S02]  /*02f0*/  UIADD3.X UR5, UPT, UPT, URZ, UR5, URZ, UP1, !UPT ;  /* 0x00000005ff057290 */ /* 0x000fe40008ffe4ff */
[----:B------:R-:W-:-:S04]  /*0300*/  MOV R4, UR4 ;  /* 0x0000000400047c02 */ /* 0x000fc80008000f00 */
[----:B------:R-:W-:-:S07]  /*0310*/  MOV R7, UR5 ;  /* 0x0000000500077c02 */ /* 0x000fce0008000f00 */
.L_x_6:
[----:B------:R-:W1:Y:S01]  /*0320*/  LDC.64 R22, c[0x0][0x390] ;  /* 0x0000e400ff167b82 */ /* 0x000e620000000a00 */
[----:B------:R-:W-:-:S05]  /*0330*/  MOV R6, R4 ;  /* 0x0000000400067202 */ /* 0x000fca0000000f00 */
[----:B0-----:R-:W2:Y:S04]  /*0340*/  LDG.E.64 R10, desc[UR10][R6.64+-0x40] ;  /* 0xffffc00a060a7981 */ /* 0x001ea8000c1e1b00 */
[----:B------:R-:W3:Y:S04]  /*0350*/  LDG.E.64 R14, desc[UR10][R6.64+-0x38] ;  /* 0xffffc80a060e7981 */ /* 0x000ee8000c1e1b00 */
[----:B------:R-:W4:Y:S01]  /*0360*/  LDG.E.64 R20, desc[UR10][R6.64+-0x30] ;  /* 0xffffd00a06147981 */ /* 0x000f22000c1e1b00 */
[----:B-1----:R-:W-:-:S05]  /*0370*/  IMAD.WIDE R22, R29, 0x8, R22 ;  /* 0x000000081d167825 */ /* 0x002fca00078e0216 */
[----:B------:R0:W2:Y:S02]  /*0380*/  LDG.E.64 R18, desc[UR10][R22.64] ;  /* 0x0000000a16127981 */ /* 0x0000a4000c1e1b00 */
[----:B0-----:R-:W-:-:S05]  /*0390*/  IMAD.WIDE R22, R0, 0x8, R22 ;  /* 0x0000000800167825 */ /* 0x001fca00078e0216 */
[----:B------:R-:W3:Y:S01]  /*03a0*/  LDG.E.64 R8, desc[UR10][R22.64] ;  /* 0x0000000a16087981 */ /* 0x000ee2000c1e1b00 */
[----:B------:R-:W-:-:S05]  /*03b0*/  IMAD.WIDE R24, R0, 0x8, R22 ;  /* 0x0000000800187825 */ /* 0x000fca00078e0216 */
[----:B------:R0:W4:Y:S02]  /*03c0*/  LDG.E.64 R12, desc[UR10][R24.64] ;  /* 0x0000000a180c7981 */ /* 0x000124000c1e1b00 */
[----:B0-----:R-:W-:-:S04]  /*03d0*/  IMAD.WIDE R24, R0, 0x8, R24 ;  /* 0x0000000800187825 */ /* 0x001fc800078e0218 */
[----:B------:R-:W-:Y:S01]  /*03e0*/  IMAD.WIDE R26, R0, 0x8, R24 ;  /* 0x00000008001a7825 */ /* 0x000fe200078e0218 */
[----:B--2---:R-:W-:Y:S01]  /*03f0*/  DFMA R16, R18, R10, R16 ;  /* 0x0000000a1210722b */ /* 0x004fe20000000010 */
[----:B------:R-:W2:Y:S04]  /*0400*/  LDG.E.64 R18, desc[UR10][R6.64+-0x28] ;  /* 0xffffd80a06127981 */ /* 0x000ea8000c1e1b00 */
[----:B------:R-:W2:Y:S03]  /*0410*/  LDG.E.64 R10, desc[UR10][R24.64] ;  /* 0x0000000a180a7981 */ /* 0x000ea6000c1e1b00 */
[----:B---3--:R-:W-:Y:S02]  /*0420*/  DFMA R14, R8, R14, R16 ;  /* 0x0000000e080e722b */ /* 0x008fe40000000010 */
[----:B------:R-:W3:Y:S04]  /*0430*/  LDG.E.64 R16, desc[UR10][R6.64+-0x20] ;  /* 0xffffe00a06107981 */ /* 0x000ee8000c1e1b00 */
[----:B------:R0:W3:Y:S02]  /*0440*/  LDG.E.64 R8, desc[UR10][R26.64] ;  /* 0x0000000a1a087981 */ /* 0x0000e4000c1e1b00 */
[----:B----4-:R-:W-:-:S02]  /*0450*/  DFMA R20, R12, R20, R14 ;  /* 0x000000140c14722b */ /* 0x010fc4000000000e */
[----:B------:R-:W4:Y:S01]  /*0460*/  LDG.E.64 R14, desc[UR10][R6.64+-0x18] ;  /* 0xffffe80a060e7981 */ /* 0x000f22000c1e1b00 */
[----:B0-----:R-:W-:-:S05]  /*0470*/  IMAD.WIDE R26, R0, 0x8, R26 ;  /* 0x00000008001a7825 */ /* 0x001fca00078e021a */
[----:B------:R-:W4:Y:S01]  /*0480*/  LDG.E.64 R12, desc[UR10][R26.64] ;  /* 0x0000000a1a0c7981 */ /* 0x000f22000c1e1b00 */
[----:B------:R-:W-:-:S04]  /*0490*/  IMAD.WIDE R22, R0, 0x8, R26 ;  /* 0x0000000800167825 */ /* 0x000fc800078e021a */
[C---:B------:R-:W-:Y:S01]  /*04a0*/  IMAD.WIDE R24, R0.reuse, 0x8, R22 ;  /* 0x0000000800187825 */ /* 0x040fe200078e0216 */
[----:B--2---:R-:W-:Y:S01]  /*04b0*/  DFMA R18, R10, R18, R20 ;  /* 0x000000120a12722b */ /* 0x004fe20000000014 */
[----:B------:R-:W2:Y:S04]  /*04c0*/  LDG.E.64 R20, desc[UR10][R6.64+-0x10] ;  /* 0xfffff00a06147981 */ /* 0x000ea8000c1e1b00 */
[----:B------:R-:W2:Y:S03]  /*04d0*/  LDG.E.64 R10, desc[UR10][R22.64] ;  /* 0x0000000a160a7981 */ /* 0x000ea6000c1e1b00 */
[----:B---3--:R-:W-:Y:S02]  /*04e0*/  DFMA R16, R8, R16, R18 ;  /* 0x000000100810722b */ /* 0x008fe40000000012 */
[----:B------:R-:W3:Y:S04]  /*04f0*/  LDG.E.64 R18, desc[UR10][R6.64+-0x8] ;  /* 0xfffff80a06127981 */ /* 0x000ee8000c1e1b00 */
[----:B------:R0:W3:Y:S02]  /*0500*/  LDG.E.64 R8, desc[UR10][R24.64] ;  /* 0x0000000a18087981 */ /* 0x0000e4000c1e1b00 */
[C---:B0-----:R-:W-:Y:S01]  /*0510*/  IMAD.WIDE R24, R0.reuse, 0x8, R24 ;  /* 0x0000000800187825 */ /* 0x041fe200078e0218 */
[----:B----4-:R-:W-:Y:S01]  /*0520*/  DFMA R14, R12, R14, R16 ;  /* 0x0000000e0c0e722b */ /* 0x010fe20000000010 */
[----:B------:R-:W4:Y:S04]  /*0530*/  LDG.E.64 R12, desc[UR10][R6.64] ;  /* 0x0000000a060c7981 */ /* 0x000f28000c1e1b00 */
        /* <DEDUP_REMOVED lines=18> */
[----:B---3--:R-:W-:Y:S01]  /*0660*/  DFMA R20, R8, R20, R14 ;  /* 0x000000140814722b */ /* 0x008fe2000000000e */
[----:B------:R-:W3:Y:S04]  /*0670*/  LDG.E.64 R24, desc[UR10][R6.64+0x38] ;  /* 0x0000380a06187981 */ /* 0x000ee8000c1e1b00 */
[----:B------:R-:W5:Y:S04]  /*0680*/  LDG.E.64 R8, desc[UR10][R6.64+0x28] ;  /* 0x0000280a06087981 */ /* 0x000f68000c1e1b00 */
[----:B------:R0:W5:Y:S02]  /*0690*/  LDG.E.64 R14, desc[UR10][R26.64] ;  /* 0x0000000a1a0e7981 */ /* 0x000164000c1e1b00 */
[C---:B0-----:R-:W-:Y:S01]  /*06a0*/  IMAD.WIDE R26, R0.reuse, 0x8, R26 ;  /* 0x00000008001a7825 */ /* 0x041fe200078e021a */
[----:B----4-:R-:W-:Y:S01]  /*06b0*/  DFMA R16, R18, R16, R20 ;  /* 0x000000101210722b */ /* 0x010fe20000000014 */
[----:B------:R0:W4:Y:S04]  /*06c0*/  LDG.E.64 R18, desc[UR10][R6.64+0x30] ;  /* 0x0000300a06127981 */ /* 0x000128000c1e1b00 */
[----:B------:R-:W4:Y:S01]  /*06d0*/  LDG.E.64 R20, desc[UR10][R26.64] ;  /* 0x0000000a1a147981 */ /* 0x000f22000c1e1b00 */
[----:B------:R-:W-:-:S06]  /*06e0*/  IMAD.WIDE R22, R0, 0x8, R26 ;  /* 0x0000000800167825 */ /* 0x000fcc00078e021a */
[----:B------:R-:W3:Y:S01]  /*06f0*/  LDG.E.64 R22, desc[UR10][R22.64] ;  /* 0x0000000a16167981 */ /* 0x000ee2000c1e1b00 */
[----:B------:R-:W-:-:S04]  /*0700*/  UIADD3 UR8, UPT, UPT, UR8, 0x10, URZ ;  /* 0x0000001008087890 */ /* 0x000fc8000fffe0ff */
[----:B------:R-:W-:Y:S01]  /*0710*/  UISETP.NE.AND UP1, UPT, UR8, URZ, UPT ;  /* 0x000000ff0800728c */ /* 0x000fe2000bf25270 */
[----:B------:R-:W-:Y:S02]  /*0720*/  IADD3 R4, P1, PT, R6, 0x80, RZ ;  /* 0x0000008006047810 */ /* 0x000fe40007f3e0ff */
[----:B------:R-:W-:Y:S02]  /*0730*/  LEA R29, R0, R29, 0x4 ;  /* 0x0000001d001d7211 */ /* 0x000fe400078e20ff */
[----:B0-----:R-:W-:Y:S01]  /*0740*/  IADD3.X R7, PT, PT, RZ, R7, RZ, P1, !PT ;  /* 0x00000007ff077210 */ /* 0x001fe20000ffe4ff */
[----:B--2---:R-:W-:-:S08]  /*0750*/  DFMA R10, R12, R10, R16 ;  /* 0x0000000a0c0a722b */ /* 0x004fd00000000010 */
[----:B-----5:R-:W-:-:S08]  /*0760*/  DFMA R8, R14, R8, R10 ;  /* 0x000000080e08722b */ /* 0x020fd0000000000a */
[----:B----4-:R-:W-:-:S08]  /*0770*/  DFMA R8, R20, R18, R8 ;  /* 0x000000121408722b */ /* 0x010fd00000000008 */
[----:B---3--:R-:W-:Y:S01]  /*0780*/  DFMA R16, R22, R24, R8 ;  /* 0x000000181610722b */ /* 0x008fe20000000008 */
[----:B------:R-:W-:Y:S10]  /*0790*/  BRA.U UP1, `(.L_x_6) ;  /* 0xfffffff901e07547 */ /* 0x000ff4000b83ffff */
.L_x_5:
[----:B------:R-:W-:Y:S05]  /*07a0*/  BRA.U !UP0, `(.L_x_4) ;  /* 0x00000005085c7547 */ /* 0x000fea000b800000 */
[----:B------:R-:W-:Y:S02]  /*07b0*/  UISETP.GE.U32.AND UP0, UPT, UR6, 0x8, UPT ;  /* 0x000000080600788c */ /* 0x000fe4000bf06070 */
[----:B------:R-:W-:-:S04]  /*07c0*/  ULOP3.LUT UR5, UR9, 0x7, URZ, 0xc0, !UPT ;  /* 0x0000000709057892 */ /* 0x000fc8000f8ec0ff */
[----:B------:R-:W-:-:S03]  /*07d0*/  UISETP.NE.AND UP1, UPT, UR5, URZ, UPT ;  /* 0x000000ff0500728c */ /* 0x000fc6000bf25270 */
[----:B------:R-:W-:Y:S08]  /*07e0*/  BRA.U !UP0, `(.L_x_7) ;  /* 0x0000000108947547 */ /* 0x000ff0000b800000 */
[----:B------:R-:W1:Y:S01]  /*07f0*/  LDC.64 R18, c[0x0][0x390] ;  /* 0x0000e400ff127b82 */ /* 0x000e620000000a00 */
[----:B------:R-:W-:-:S07]  /*0800*/  IMAD R7, R2, R0, R5 ;  /* 0x0000000002077224 */ /* 0x000fce00078e0205 */
[----:B------:R-:W2:Y:S01]  /*0810*/  LDC.64 R28, c[0x0][0x3c0] ;  /* 0x0000f000ff1c7b82 */ /* 0x000ea20000000a00 */
[----:B-1----:R-:W-:-:S05]  /*0820*/  IMAD.WIDE R18, R7, 0x8, R18 ;  /* 0x0000000807127825 */ /* 0x002fca00078e0212 */
[----:B------:R-:W3:Y:S01]  /*0830*/  LDG.E.64 R14, desc[UR10][R18.64] ;  /* 0x0000000a120e7981 */ /* 0x000ee2000c1e1b00 */
[----:B--2---:R-:W-:-:S05]  /*0840*/  IMAD.WIDE.U32 R28, R2, 0x8, R28 ;  /* 0x00000008021c7825 */ /* 0x004fca00078e001c */
[----:B0-----:R-:W3:Y:S01]  /*0850*/  LDG.E.64 R12, desc[UR10][R28.64] ;  /* 0x0000000a1c0c7981 */ /* 0x001ee2000c1e1b00 */
[----:B------:R-:W-:-:S03]  /*0860*/  IMAD.WIDE R6, R0, 0x8, R18 ;  /* 0x0000000800067825 */ /* 0x000fc600078e0212 */
[----:B------:R-:W2:Y:S04]  /*0870*/  LDG.E.64 R8, desc[UR10][R28.64+0x8] ;  /* 0x0000080a1c087981 */ /* 0x000ea8000c1e1b00 */
[----:B------:R-:W2:Y:S01]  /*0880*/  LDG.E.64 R10, desc[UR10][R6.64] ;  /* 0x0000000a060a7981 */ /* 0x000ea2000c1e1b00 */
[----:B------:R-:W-:-:S03]  /*0890*/  IMAD.WIDE R26, R0, 0x8, R6 ;  /* 0x00000008001a7825 */ /* 0x000fc600078e0206 */
[----:B------:R-:W4:Y:S04]  /*08a0*/  LDG.E.64 R24, desc[UR10][R28.64+0x10] ;  /* 0x0000100a1c187981 */ /* 0x000f28000c1e1b00 */
[----:B------:R-:W5:Y:S04]  /*08b0*/  LDG.E.64 R22, desc[UR10][R28.64+0x18] ;  /* 0x0000180a1c167981 */ /* 0x000f68000c1e1b00 */
[----:B------:R0:W4:Y:S04]  /*08c0*/  LDG.E.64 R6, desc[UR10][R26.64] ;  /* 0x0000000a1a067981 */ /* 0x000128000c1e1b00 */
[----:B------:R-:W5:Y:S01]  /*08d0*/  LDG.E.64 R18, desc[UR10][R28.64+0x20] ;  /* 0x0000200a1c127981 */ /* 0x000f62000c1e1b00 */
[----:B0-----:R-:W-:-:S05]  /*08e0*/  IMAD.WIDE R26, R0, 0x8, R26 ;  /* 0x00000008001a7825 */ /* 0x001fca00078e021a */
[----:B------:R0:W5:Y:S01]  /*08f0*/  LDG.E.64 R20, desc[UR10][R26.64] ;  /* 0x0000000a1a147981 */ /* 0x000162000c1e1b00 */
[----:B---3--:R-:W-:Y:S01]  /*0900*/  DFMA R14, R14, R12, R16 ;  /* 0x0000000c0e0e722b */ /* 0x008fe20000000010 */
[----:B------:R-:W-:-:S05]  /*0910*/  IMAD.WIDE R12, R0, 0x8, R26 ;  /* 0x00000008000c7825 */ /* 0x000fca00078e021a */
[----:B------:R-:W3:Y:S02]  /*0920*/  LDG.E.64 R16, desc[UR10][R12.64] ;  /* 0x0000000a0c107981 */ /* 0x000ee4000c1e1b00 */
[----:B--2---:R-:W-:Y:S01]  /*0930*/  DFMA R10, R10, R8, R14 ;  /* 0x000000080a0a722b */ /* 0x004fe2000000000e */
[C---:B------:R-:W-:Y:S01]  /*0940*/  IMAD.WIDE R8, R0.reuse, 0x8, R12 ;  /* 0x0000000800087825 */ /* 0x040fe200078e020c */
[----:B------:R-:W2:Y:S04]  /*0950*/  LDG.E.64 R14, desc[UR10][R28.64+0x28] ;  /* 0x0000280a1c0e7981 */ /* 0x000ea8000c1e1b00 */
[----:B------:R-:W2:Y:S02]  /*0960*/  LDG.E.64 R12, desc[UR10][R8.64] ;  /* 0x0000000a080c7981 */ /* 0x000ea4000c1e1b00 */
[----:B----4-:R-:W-:Y:S01]  /*0970*/  DFMA R24, R6, R24, R10 ;  /* 0x000000180618722b */ /* 0x010fe2000000000a */
[C---:B------:R-:W-:Y:S01]  /*0980*/  IMAD.WIDE R6, R0.reuse, 0x8, R8 ;  /* 0x0000000800067825 */ /* 0x040fe200078e0208 */
[----:B------:R-:W4:Y:S04]  /*0990*/  LDG.E.64 R10, desc[UR10][R28.64+0x30] ;  /* 0x0000300a1c0a7981 */ /* 0x000f28000c1e1b00 */
[----:B------:R-:W4:Y:S01]  /*09a0*/  LDG.E.64 R8, desc[UR10][R6.64] ;  /* 0x0000000a06087981 */ /* 0x000f22000c1e1b00 */
[----:B0-----:R-:W-:-:S06]  /*09b0*/  IMAD.WIDE R26, R0, 0x8, R6 ;  /* 0x00000008001a7825 */ /* 0x001fcc00078e0206 */
[----:B------:R-:W4:Y:S04]  /*09c0*/  LDG.E.64 R26, desc[UR10][R26.64] ;  /* 0x0000000a1a1a7981 */ /* 0x000f28000c1e1b00 */
[----:B------:R-:W4:Y:S01]  /*09d0*/  LDG.E.64 R6, desc[UR10][R28.64+0x38] ;  /* 0x0000380a1c067981 */ /* 0x000f22000c1e1b00 */
[----:B-----5:R-:W-:Y:S01]  /*09e0*/  DFMA R20, R20, R22, R24 ;  /* 0x000000161414722b */ /* 0x020fe20000000018 */
[----:B------:R-:W-:-:S07]  /*09f0*/  IADD3 R2, PT, PT, R2, 0x8, RZ ;  /* 0x0000000802027810 */ /* 0x000fce0007ffe0ff */
[----:B---3--:R-:W-:-:S08]  /*0a00*/  DFMA R16, R16, R18, R20 ;  /* 0x000000121010722b */ /* 0x008fd00000000014 */
[----:B--2---:R-:W-:-:S08]  /*0a10*/  DFMA R12, R12, R14, R16 ;  /* 0x0000000e0c0c722b */ /* 0x004fd00000000010 */
[----:B----4-:R-:W-:-:S08]  /*0a20*/  DFMA R10, R8, R10, R12 ;  /* 0x0000000a080a722b */ /* 0x010fd0000000000c */
[----:B------:R-:W-:-:S11]  /*0a30*/  DFMA R16, R26, R6, R10 ;  /* 0x000000061a10722b */ /* 0x000fd6000000000a */
.L_x_7:
        /* <DEDUP_REMOVED lines=11> */
[----:B------:R-:W3:Y:S01]  /*0af0*/  LDG.E.64 R8, desc[UR10][R24.64] ;  /* 0x0000000a18087981 */ /* 0x000ee2000c1e1b00 */
[----:B------:R-:W-:-:S03]  /*0b00*/  IMAD.WIDE R28, R0, 0x8, R26 ;  /* 0x00000008001c7825 */ /* 0x000fc600078e021a */
[----:B------:R-:W2:Y:S04]  /*0b10*/  LDG.E.64 R18, desc[UR10][R24.64+0x8] ;  /* 0x0000080a18127981 */ /* 0x000ea8000c1e1b00 */
[----:B------:R1:W2:Y:S04]  /*0b20*/  LDG.E.64 R14, desc[UR10][R28.64] ;  /* 0x0000000a1c0e7981 */ /* 0x0002a8000c1e1b00 */
[----:B0-----:R-:W4:Y:S04]  /*0b30*/  LDG.E.64 R12, desc[UR10][R24.64+0x10] ;  /* 0x0000100a180c7981 */ /* 0x001f28000c1e1b00 */
[----:B------:R-:W5:Y:S01]  /*0b40*/  LDG.E.64 R22, desc[UR10][R24.64+0x18] ;  /* 0x0000180a18167981 */ /* 0x000f62000c1e1b00 */
[----:B-1----:R-:W-:-:S05]  /*0b50*/  IMAD.WIDE R28, R0, 0x8, R28 ;  /* 0x00000008001c7825 */ /* 0x002fca00078e021c */
[----:B------:R-:W4:Y:S01]  /*0b60*/  LDG.E.64 R10, desc[UR10][R28.64] ;  /* 0x0000000a1c0a7981 */ /* 0x000f22000c1e1b00 */
[----:B------:R-:W-:-:S06]  /*0b70*/  IMAD.WIDE R20, R0, 0x8, R28 ;  /* 0x0000000800147825 */ /* 0x000fcc00078e021c */
[----:B------:R-:W5:Y:S01]  /*0b80*/  LDG.E.64 R20, desc[UR10][R20.64] ;  /* 0x0000000a14147981 */ /* 0x000f62000c1e1b00 */
[----:B------:R-:W-:Y:S01]  /*0b90*/  IADD3 R2, PT, PT, R2, 0x4, RZ ;  /* 0x0000000402027810 */ /* 0x000fe20007ffe0ff */
[----:B---3--:R-:W-:-:S08]  /*0ba0*/  DFMA R6, R6, R8, R16 ;  /* 0x000000080606722b */ /* 0x008fd00000000010 */
[----:B--2---:R-:W-:-:S08]  /*0bb0*/  DFMA R6, R14, R18, R6 ;  /* 0x000000120e06722b */ /* 0x004fd00000000006 */
[----:B----4-:R-:W-:-:S08]  /*0bc0*/  DFMA R6, R10, R12, R6 ;  /* 0x0000000c0a06722b */ /* 0x010fd00000000006 */
[----:B-----5:R-:W-:-:S11]  /*0bd0*/  DFMA R16, R20, R22, R6 ;  /* 0x000000161410722b */ /* 0x020fd60000000006 */
.L_x_8:
[----:B------:R-:W-:Y:S05]  /*0be0*/  BRA.U !UP1, `(.L_x_4) ;  /* 0x00000001094c7547 */ /* 0x000fea000b800000 */
[----:B------:R-:W1:Y:S01]  /*0bf0*/  LDC.64 R8, c[0x0][0x3c0] ;  /* 0x0000f000ff087b82 */ /* 0x000e620000000a00 */
[----:B0-----:R-:W-:Y:S01]  /*0c00*/  IMAD R13, R2, R0, R5 ;  /* 0x00000000020d7224 */ /* 0x001fe200078e0205 */
[----:B------:R-:W-:-:S06]  /*0c10*/  UIADD3 UR4, UPT, UPT, -UR4, URZ, URZ ;  /* 0x000000ff04047290 */ /* 0x000fcc000fffe1ff */
[----:B------:R-:W0:Y:S01]  /*0c20*/  LDC.64 R6, c[0x0][0x390] ;  /* 0x0000e400ff067b82 */ /* 0x000e220000000a00 */
[----:B-1----:R-:W-:-:S03]  /*0c30*/  IMAD.WIDE.U32 R8, R2, 0x8, R8 ;  /* 0x0000000802087825 */ /* 0x002fc600078e0008 */
[----:B------:R-:W-:Y:S02]  /*0c40*/  MOV R4, R8 ;  /* 0x0000000800047202 */ /* 0x000fe40000000f00 */
[----:B------:R-:W-:-:S07]  /*0c50*/  MOV R15, R9 ;  /* 0x00000009000f7202 */ /* 0x000fce0000000f00 */
.L_x_9:
[----:B0-----:R-:W-:Y:S01]  /*0c60*/  IMAD.WIDE R8, R13, 0x8, R6 ;  /* 0x000000080d087825 */ /* 0x001fe200078e0206 */
[----:B------:R-:W-:Y:S02]  /*0c70*/  MOV R10, R4 ;  /* 0x00000004000a7202 */ /* 0x000fe40000000f00 */
[----:B------:R-:W-:-:S03]  /*0c80*/  MOV R11, R15 ;  /* 0x0000000f000b7202 */ /* 0x000fc60000000f00 */
[----:B------:R-:W2:Y:S04]  /*0c90*/  LDG.E.64 R8, desc[UR10][R8.64] ;  /* 0x0000000a08087981 */ /* 0x000ea8000c1e1b00 */
[----:B------:R-:W2:Y:S01]  /*0ca0*/  LDG.E.64 R10, desc[UR10][R10.64] ;  /* 0x0000000a0a0a7981 */ /* 0x000ea2000c1e1b00 */
[----:B------:R-:W-:Y:S01]  /*0cb0*/  UIADD3 UR4, UPT, UPT, UR4, 0x1, URZ ;  /* 0x0000000104047890 */ /* 0x000fe2000fffe0ff */
[----:B------:R-:W-:Y:S02]  /*0cc0*/  IADD3 R4, P1, PT, R4, 0x8, RZ ;  /* 0x0000000804047810 */ /* 0x000fe40007f3e0ff */
[----:B------:R-:W-:Y:S01]  /*0cd0*/  IADD3 R13, PT, PT, R13, R0, RZ ;  /* 0x000000000d0d7210 */ /* 0x000fe20007ffe0ff */
[----:B------:R-:W-:Y:S01]  /*0ce0*/  UISETP.NE.AND UP0, UPT, UR4, URZ, UPT ;  /* 0x000000ff0400728c */ /* 0x000fe2000bf05270 */
[----:B------:R-:W-:Y:S01]  /*0cf0*/  IADD3.X R15, PT, PT, RZ, R15, RZ, P1, !PT ;  /* 0x0000000fff0f7210 */ /* 0x000fe20000ffe4ff */
[----:B--2---:R-:W-:-:S07]  /*0d00*/  DFMA R16, R8, R10, R16 ;  /* 0x0000000a0810722b */ /* 0x004fce0000000010 */
[----:B------:R-:W-:Y:S05]  /*0d10*/  BRA.U UP0, `(.L_x_9) ;  /* 0xfffffffd00d07547 */ /* 0x000fea000b83ffff */
.L_x_4:
[----:B------:R-:W1:Y:S08]  /*0d20*/  LDC.64 R6, c[0x0][0x3d0] ;  /* 0x0000f400ff067b82 */ /* 0x000e700000000a00 */
[----:B------:R-:W2:Y:S08]  /*0d30*/  LDC.64 R8, c[0x0][0x3a8] ;  /* 0x0000ea00ff087b82 */ /* 0x000eb00000000a00 */
[----:B0-----:R-:W0:Y:S01]  /*0d40*/  LDC.64 R12, c[0x0][0x3c8] ;  /* 0x0000f200ff0c7b82 */ /* 0x001e220000000a00 */
[----:B-1----:R-:W-:-:S05]  /*0d50*/  IMAD.WIDE R6, R5, 0x8, R6 ;  /* 0x0000000805067825 */ /* 0x002fca00078e0206 */
[----:B------:R1:W-:Y:S01]  /*0d60*/  STG.E.64 desc[UR10][R6.64], R16 ;  /* 0x0000001006007986 */ /* 0x0003e2000c101b0a */
[----:B--2---:R-:W-:-:S06]  /*0d70*/  IMAD.WIDE R8, R5, 0x8, R8 ;  /* 0x0000000805087825 */ /* 0x004fcc00078e0208 */
[----:B------:R-:W2:Y:S01]  /*0d80*/  LDG.E.64 R8, desc[UR10][R8.64] ;  /* 0x0000000a08087981 */ /* 0x000ea2000c1e1b00 */
[----:B------:R-:W-:Y:S01]  /*0d90*/  MOV R10, RZ ;  /* 0x000000ff000a7202 */ /* 0x000fe20000000f00 */
[----:B0-----:R-:W-:Y:S01]  /*0da0*/  IMAD.WIDE R12, R5, 0x8, R12 ;  /* 0x00000008050c7825 */ /* 0x001fe200078e020c */
[----:B--2---:R-:W-:-:S06]  /*0db0*/  DSETP.GT.AND P1, PT, R8, RZ, PT ;  /* 0x000000ff0800722a */ /* 0x004fcc0003f24000 */
[----:B------:R-:W-:-:S06]  /*0dc0*/  FSEL R11, RZ, 1.875, !P1 ;  /* 0x3ff00000ff0b7808 */ /* 0x000fcc0004800000 */
[----:B------:R-:W-:-:S07]  /*0dd0*/  DMUL R10, R16, R10 ;  /* 0x0000000a100a7228 */ /* 0x000fce0000000000 */
[----:B------:R1:W-:Y:S04]  /*0de0*/  STG.E.64 desc[UR10][R12.64], R10 ;  /* 0x0000000a0c007986 */ /* 0x0003e8000c101b0a */
.L_x_3:
[----:B------:R-:W-:Y:S05]  /*0df0*/  BSYNC.RECONVERGENT B0 ;  /* 0x0000000000007941 */ /* 0x000fea0003800200 */
.L_x_2:
[----:B------:R-:W-:Y:S01]  /*0e00*/  BAR.SYNC.DEFER_BLOCKING 0x0 ;  /* 0x0000000000007b1d */ /* 0x000fe20000010000 */
[----:B------:R-:W-:-:S04]  /*0e10*/  ISETP.GE.AND P1, PT, R3, UR9, PT ;  /* 0x0000000903007c0c */ /* 0x000fc8000bf26270 */
[----:B------:R-:W-:-:S03]  /*0e20*/  ISETP.GE.OR P1, PT, R5, R0, P1 ;  /* 0x000000000500720c */ /* 0x000fc60000f26670 */
[----:B------:R-:W2:Y:S01]  /*0e30*/  @P2 LDC.64 R20, c[0x0][0x3c0] ;  /* 0x0000f000ff142b82 */ /* 0x000ea20000000a00 */
[----:B------:R-:W3:Y:S07]  /*0e40*/  LDCU UR4, c[0x0][0x3e0] ;  /* 0x00007c00ff0477ac */ /* 0x000eee0008000800 */
[----:B-1----:R-:W1:Y:S02]  /*0e50*/  @P2 LDC.64 R16, c[0x0][0x398] ;  /* 0x0000e600ff102b82 */ /* 0x002e640000000a00 */
[----:B0-----:R-:W-:-:S06]  /*0e60*/  @!P1 IMAD R13, R3, R0, R5 ;  /* 0x00000000030d9224 */ /* 0x001fcc00078e0205 */
[----:B------:R-:W0:Y:S08]  /*0e70*/  @!P1 LDC.64 R8, c[0x0][0x3c0] ;  /* 0x0000f000ff089b82 */ /* 0x000e300000000a00 */
[----:B------:R-:W4:Y:S08]  /*0e80*/  @!P1 LDC.64 R6, c[0x0][0x390] ;  /* 0x0000e400ff069b82 */ /* 0x000f300000000a00 */
[----:B------:R-:W5:Y:S01]  /*0e90*/  @!P1 LDC.64 R10, c[0x0][0x3a8] ;  /* 0x0000ea00ff0a9b82 */ /* 0x000f620000000a00 */
[----:B0-----:R-:W-:-:S06]  /*0ea0*/  @!P1 IMAD.WIDE.U32 R8, R3, 0x8, R8 ;  /* 0x0000000803089825 */ /* 0x001fcc00078e0008 */
[----:B------:R-:W3:Y:S01]  /*0eb0*/  @!P1 LDG.E.64 R8, desc[UR10][R8.64] ;  /* 0x0000000a08089981 */ /* 0x000ee2000c1e1b00 */
[----:B----4-:R-:W-:-:S05]  /*0ec0*/  @!P1 IMAD.WIDE R6, R13, 0x8, R6 ;  /* 0x000000080d069825 */ /* 0x010fca00078e0206 */
[----:B------:R-:W4:Y:S01]  /*0ed0*/  @!P1 LDG.E.64 R14, desc[UR10][R6.64] ;  /* 0x0000000a060e9981 */ /* 0x000f22000c1e1b00 */
[C---:B-----5:R-:W-:Y:S02]  /*0ee0*/  @!P1 IMAD.WIDE R18, R5.reuse, 0x8, R10 ;  /* 0x0000000805129825 */ /* 0x060fe400078e020a */
[----:B------:R-:W3:Y:S03]  /*0ef0*/  @!P1 LDC.64 R10, c[0x0][0x3d8] ;  /* 0x0000f600ff0a9b82 */ /* 0x000ee60000000a00 */
[----:B------:R-:W4:Y:S01]  /*0f00*/  @!P1 LDG.E.64 R12, desc[UR10][R18.64] ;  /* 0x0000000a120c9981 */ /* 0x000f22000c1e1b00 */
[----:B--2---:R-:W-:Y:S01]  /*0f10*/  @P2 IMAD.WIDE R20, R5, 0x8, R20 ;  /* 0x0000000805142825 */ /* 0x004fe200078e0214 */
[----:B---3--:R-:W-:-:S08]  /*0f20*/  @!P1 DMUL R10, R8, R10 ;  /* 0x0000000a080a9228 */ /* 0x008fd00000000000 */
[----:B----4-:R-:W-:Y:S01]  /*0f30*/  @!P1 DFMA R10, -R10, R12, R14 ;  /* 0x0000000c0a0a922b */ /* 0x010fe2000000010e */
[----:B-1----:R-:W-:Y:S02]  /*0f40*/  @P2 IMAD.WIDE R12, R5, 0x8, R16 ;  /* 0x00000008050c2825 */ /* 0x002fe400078e0210 */
[----:B------:R-:W0:Y:S04]  /*0f50*/  @P2 LDC.64 R16, c[0x0][0x3d8] ;  /* 0x0000f600ff102b82 */ /* 0x000e280000000a00 */
[----:B------:R1:W-:Y:S04]  /*0f60*/  @!P1 STG.E.64 desc[UR10][R6.64], R10 ;  /* 0x0000000a06009986 */ /* 0x0003e8000c101b0a */
[----:B------:R-:W0:Y:S04]  /*0f70*/  @P2 LDG.E.64 R8, desc[UR10][R20.64] ;  /* 0x0000000a14082981 */ /* 0x000e28000c1e1b00 */
[----:B------:R-:W0:Y:S01]  /*0f80*/  @P2 LDG.E.64 R14, desc[UR10][R12.64] ;  /* 0x0000000a0c0e2981 */ /* 0x000e22000c1e1b00 */
[----:B------:R-:W-:-:S04]  /*0f90*/  ISETP.GE.AND P1, PT, R3, R0, PT ;  /* 0x000000000300720c */ /* 0x000fc80003f26270 */
[----:B------:R-:W-:Y:S01]  /*0fa0*/  ISETP.GE.OR P1, PT, R5, UR4, P1 ;  /* 0x0000000405007c0c */ /* 0x000fe20008f26670 */
[----:B------:R-:W-:Y:S01]  /*0fb0*/  BSSY.RECONVERGENT B0, `(.L_x_10) ;  /* 0x0000013000007945 */ /* 0x000fe20003800200 */
[----:B0-----:R-:W-:-:S07]  /*0fc0*/  @P2 DFMA R8, -R8, R16, R14 ;  /* 0x000000100808222b */ /* 0x001fce000000010e */
[----:B------:R1:W-:Y:S01]  /*0fd0*/  @P2 STG.E.64 desc[UR10][R12.64], R8 ;  /* 0x000000080c002986 */ /* 0x0003e2000c101b0a */
[----:B------:R-:W-:Y:S06]  /*0fe0*/  BAR.SYNC.DEFER_BLOCKING 0x0 ;  /* 0x0000000000007b1d */ /* 0x000fec0000010000 */
[----:B------:R-:W-:Y:S05]  /*0ff0*/  @P1 BRA `(.L_x_11) ;  /* 0x0000000000381947 */ /* 0x000fea0003800000 */
[----:B-1----:R-:W0:Y:S01]  /*1000*/  LDC.64 R6, c[0x0][0x3c8] ;  /* 0x0000f200ff067b82 */ /* 0x002e220000000a00 */
[----:B------:R-:W1:Y:S07]  /*1010*/  LDCU.64 UR6, c[0x0][0x3d8] ;  /* 0x00007b00ff0677ac */ /* 0x000e6e0008000a00 */
[----:B------:R-:W2:Y:S08]  /*1020*/  LDC.64 R8, c[0x0][0x3a0] ;  /* 0x0000e800ff087b82 */ /* 0x000eb00000000a00 */
[----:B------:R-:W3:Y:S01]  /*1030*/  LDC.64 R10, c[0x0][0x380] ;  /* 0x0000e000ff0a7b82 */ /* 0x000ee20000000a00 */
[----:B0-----:R-:W-:-:S04]  /*1040*/  IMAD.WIDE.U32 R6, R3, 0x8, R6 ;  /* 0x0000000803067825 */ /* 0x001fc800078e0006 */
[----:B------:R-:W-:Y:S02]  /*1050*/  IMAD R3, R3, UR4, R5 ;  /* 0x0000000403037c24 */ /* 0x000fe4000f8e0205 */
[----:B------:R-:W1:Y:S01]  /*1060*/  LDG.E.64 R6, desc[UR10][R6.64] ;  /* 0x0000000a06067981 */ /* 0x000e62000c1e1b00 */
[----:B--2---:R-:W-:-:S06]  /*1070*/  IMAD.WIDE R8, R5, 0x8, R8 ;  /* 0x0000000805087825 */ /* 0x004fcc00078e0208 */
[----:B------:R-:W2:Y:S01]  /*1080*/  LDG.E.64 R8, desc[UR10][R8.64] ;  /* 0x0000000a08087981 */ /* 0x000ea2000c1e1b00 */
[----:B---3--:R-:W-:-:S05]  /*1090*/  IMAD.WIDE R10, R3, 0x8, R10 ;  /* 0x00000008030a7825 */ /* 0x008fca00078e020a */
[----:B------:R-:W2:Y:S01]  /*10a0*/  LDG.E.64 R12, desc[UR10][R10.64] ;  /* 0x0000000a0a0c7981 */ /* 0x000ea2000c1e1b00 */
[----:B-1----:R-:W-:-:S08]  /*10b0*/  DMUL R2, R6, UR6 ;  /* 0x0000000606027c28 */ /* 0x002fd00008000000 */
[----:B--2---:R-:W-:-:S07]  /*10c0*/  DFMA R2, -R2, R8, R12 ;  /* 0x000000080202722b */ /* 0x004fce000000010c */
[----:B------:R0:W-:Y:S04]  /*10d0*/  STG.E.64 desc[UR10][R10.64], R2 ;  /* 0x000000020a007986 */ /* 0x0001e8000c101b0a */
.L_x_11:
[----:B------:R-:W-:Y:S05]  /*10e0*/  BSYNC.RECONVERGENT B0 ;  /* 0x0000000000007941 */ /* 0x000fea0003800200 */
.L_x_10:
[----:B------:R-:W-:Y:S05]  /*10f0*/  @!P0 EXIT ;  /* 0x000000000000894d */ /* 0x000fea0003800000 */
[----:B-1----:R-:W1:Y:S01]  /*1100*/  LDC.64 R6, c[0x0][0x3c8] ;  /* 0x0000f200ff067b82 */ /* 0x002e620000000a00 */
[----:B------:R-:W2:Y:S07]  /*1110*/  LDCU.64 UR4, c[0x0][0x3d8] ;  /* 0x00007b00ff0477ac */ /* 0x000eae0008000a00 */
[----:B0-----:R-:W0:Y:S01]  /*1120*/  LDC.64 R2, c[0x0][0x388] ;  /* 0x0000e200ff027b82 */ /* 0x001e220000000a00 */
[----:B-1----:R-:W-:-:S04]  /*1130*/  IMAD.WIDE R8, R5, 0x8, R6 ;  /* 0x0000000805087825 */ /* 0x002fc800078e0206 */
[----:B0-----:R-:W-:Y:S02]  /*1140*/  IMAD.WIDE R4, R5, 0x8, R2 ;  /* 0x0000000805047825 */ /* 0x001fe400078e0202 */
[----:B------:R-:W2:Y:S04]  /*1150*/  LDG.E.64 R2, desc[UR10][R8.64] ;  /* 0x0000000a08027981 */ /* 0x000ea8000c1e1b00 */
[----:B------:R-:W2:Y:S02]  /*1160*/  LDG.E.64 R6, desc[UR10][R4.64] ;  /* 0x0000000a04067981 */ /* 0x000ea4000c1e1b00 */
[----:B--2---:R-:W-:-:S07]  /*1170*/  DFMA R2, -R2, UR4, R6 ;  /* 0x0000000402027c2b */ /* 0x004fce0008000106 */
[----:B------:R-:W-:Y:S01]  /*1180*/  STG.E.64 desc[UR10][R4.64], R2 ;  /* 0x0000000204007986 */ /* 0x000fe2000c101b0a */
[----:B------:R-:W-:Y:S05]  /*1190*/  EXIT ;  /* 0x000000000000794d */ /* 0x000fea0003800000 */
.L_x_12:
[----:B------:R-:W-:-:S00]  /*11a0*/  BRA `(.L_x_12) ;  /* 0xfffffffc00fc7947 */ /* 0x000fc0000383ffff */
[----:B------:R-:W-:-:S00]  /*11b0*/  NOP ;  /* 0x0000000000007918 */ /* 0x000fc00000000000 */
        /* <DEDUP_REMOVED lines=12> */
.L_x_47:


//--------------------- .text._Z20fused_forward_kernelPdS_S_S_S_S_S_S_S_iii --------------------------
	.section	.text._Z20fused_forward_kernelPdS_S_S_S_S_S_S_S_iii,"ax",@progbits
	.align	128
        .global         _Z20fused_forward_kernelPdS_S_S_S_S_S_S_S_iii
        .type           _Z20fused_forward_kernelPdS_S_S_S_S_S_S_S_iii,@function
        .size           _Z20fused_forward_kernelPdS_S_S_S_S_S_S_S_iii,(.L_x_46 - _Z20fused_forward_kernelPdS_S_S_S_S_S_S_S_iii)
        .other          _Z20fused_forward_kernelPdS_S_S_S_S_S_S_S_iii,@"STO_CUDA_ENTRY STV_DEFAULT"
_Z20fused_forward_kernelPdS_S_S_S_S_S_S_S_iii:
.text._Z20fused_forward_kernelPdS_S_S_S_S_S_S_S_iii:
[----:B------:R-:W-:Y:S01]  /*0000*/  LDC R1, c[0x0][0x37c] ;  /* 0x0000df00ff017b82 */ /* 0x000fe20000000800 */
[----:B------:R-:W0:Y:S07]  /*0010*/  S2R R3, SR_TID.X ;  /* 0x0000000000037919 */ /* 0x000e2e0000002100 */
[----:B------:R-:W0:Y:S01]  /*0020*/  S2UR UR4, SR_CTAID.X ;  /* 0x00000000000479c3 */ /* 0x000e220000002500 */
[----:B------:R-:W1:Y:S01]  /*0030*/  LDCU UR12, c[0x0][0x3cc] ;  /* 0x00007980ff0c77ac */ /* 0x000e620008000800 */
[----:B------:R-:W-:Y:S01]  /*0040*/  BSSY.RECONVERGENT B0, `(.L_x_13) ;  /* 0x00000b1000007945 */ /* 0x000fe20003800200 */
[----:B------:R-:W2:Y:S05]  /*0050*/  LDCU.64 UR8, c[0x0][0x358] ;  /* 0x00006b00ff0877ac */ /* 0x000eaa0008000a00 */
[----:B------:R-:W0:Y:S02]  /*0060*/  LDC R0, c[0x0][0x360] ;  /* 0x0000d800ff007b82 */ /* 0x000e240000000800 */
[----:B0-----:R-:W-:-:S05]  /*0070*/  IMAD R0, R0, UR4, R3 ;  /* 0x0000000400007c24 */ /* 0x001fca000f8e0203 */
[----:B-1----:R-:W-:-:S13]  /*0080*/  ISETP.GE.AND P0, PT, R0, UR12, PT ;  /* 0x0000000c00007c0c */ /* 0x002fda000bf06270 */
[----:B--2---:R-:W-:Y:S05]  /*0090*/  @P0 BRA `(.L_x_14) ;  /* 0x0000000800ac0947 */ /* 0x004fea0003800000 */
[----:B------:R-:W0:Y:S01]  /*00a0*/  LDCU UR6, c[0x0][0x3c8] ;  /* 0x00007900ff0677ac */ /* 0x000e220008000800 */
[----:B------:R-:W-:Y:S01]  /*00b0*/  CS2R R10, SRZ ;  /* 0x00000000000a7805 */ /* 0x000fe2000001ff00 */
[----:B0-----:R-:W-:-:S09]  /*00c0*/  UISETP.GE.AND UP0, UPT, UR6, 0x1, UPT ;  /* 0x000000010600788c */ /* 0x001fd2000bf06270 */
[----:B------:R-:W-:Y:S05]  /*00d0*/  BRA.U !UP0, `(.L_x_15) ;  /* 0x0000000908647547 */ /* 0x000fea000b800000 */
[----:B------:R-:W-:Y:S02]  /*00e0*/  UISETP.GE.U32.AND UP0, UPT, UR6, 0x10, UPT ;  /* 0x000000100600788c */ /* 0x000fe4000bf06070 */
[----:B------:R-:W-:Y:S01]  /*00f0*/  IMAD R18, R0, UR6, RZ ;  /* 0x0000000600127c24 */ /* 0x000fe2000f8e02ff */
[----:B------:R-:W-:Y:S01]  /*0100*/  CS2R R10, SRZ ;  /* 0x00000000000a7805 */ /* 0x000fe2000001ff00 */
[----:B------:R-:W-:Y:S01]  /*0110*/  IMAD.MOV.U32 R19, RZ, RZ, RZ ;  /* 0x000000ffff137224 */ /* 0x000fe200078e00ff */
[----:B------:R-:W-:-:S04]  /*0120*/  ULOP3.LUT UR7, UR6, 0xf, URZ, 0xc0, !UPT ;  /* 0x0000000f06077892 */ /* 0x000fc8000f8ec0ff */
[----:B------:R-:W-:Y:S08]  /*0130*/  BRA.U !UP0, `(.L_x_16) ;  /* 0x0000000508107547 */ /* 0x000ff0000b800000 */
[----:B------:R-:W0:Y:S01]  /*0140*/  LDCU.64 UR4, c[0x0][0x3a0] ;  /* 0x00007400ff0477ac */ /* 0x000e220008000a00 */
[----:B------:R-:W-:Y:S01]  /*0150*/  IMAD.MOV.U32 R19, RZ, RZ, R18 ;  /* 0x000000ffff137224 */ /* 0x000fe200078e0012 */
[----:B------:R-:W-:Y:S01]  /*0160*/  CS2R R10, SRZ ;  /* 0x00000000000a7805 */ /* 0x000fe2000001ff00 */
[----:B------:R-:W-:-:S04]  /*0170*/  ULOP3.LUT UR10, UR6, 0x7ffffff0, URZ, 0xc0, !UPT ;  /* 0x7ffffff0060a7892 */ /* 0x000fc8000f8ec0ff */
[----:B------:R-:W-:Y:S02]  /*0180*/  UIADD3 UR11, UPT, UPT, -UR10, URZ, URZ ;  /* 0x000000ff0a0b7290 */ /* 0x000fe4000fffe1ff */
[----:B0-----:R-:W-:-:S04]  /*0190*/  UIADD3 UR4, UP0, UPT, UR4, 0x40, URZ ;  /* 0x0000004004047890 */ /* 0x001fc8000ff1e0ff */
[----:B------:R-:W-:Y:S02]  /*01a0*/  UIADD3.X UR5, UPT, UPT, URZ, UR5, URZ, UP0, !UPT ;  /* 0x00000005ff057290 */ /* 0x000fe400087fe4ff */
[----:B------:R-:W-:-:S04]  /*01b0*/  IMAD.U32 R8, RZ, RZ, UR4 ;  /* 0x00000004ff087e24 */ /* 0x000fc8000f8e00ff */
[----:B------:R-:W-:-:S07]  /*01c0*/  MOV R9, UR5 ;  /* 0x0000000500097c02 */ /* 0x000fce0008000f00 */
.L_x_17:
[----:B------:R-:W0:Y:S01]  /*01d0*/  LDC.64 R4, c[0x0][0x380] ;  /* 0x0000e000ff047b82 */ /* 0x000e220000000a00 */
[----:B------:R-:W-:Y:S02]  /*01e0*/  IMAD.MOV.U32 R2, RZ, RZ, R8 ;  /* 0x000000ffff027224 */ /* 0x000fe400078e0008 */
[----:B------:R-:W-:-:S05]  /*01f0*/  IMAD.MOV.U32 R3, RZ, RZ, R9 ;  /* 0x000000ffff037224 */ /* 0x000fca00078e0009 */
[----:B------:R-:W2:Y:S04]  /*0200*/  LDG.E.64 R24, desc[UR8][R2.64+-0x40] ;  /* 0xffffc00802187981 */ /* 0x000ea8000c1e1b00 */
[----:B------:R-:W3:Y:S04]  /*0210*/  LDG.E.64 R6, desc[UR8][R2.64+-0x38] ;  /* 0xffffc80802067981 */ /* 0x000ee8000c1e1b00 */
[----:B------:R-:W4:Y:S04]  /*0220*/  LDG.E.64 R20, desc[UR8][R2.64+-0x30] ;  /* 0xffffd00802147981 */ /* 0x000f28000c1e1b00 */
[----:B------:R-:W5:Y:S01]  /*0230*/  LDG.E.64 R14, desc[UR8][R2.64+-0x28] ;  /* 0xffffd808020e7981 */ /* 0x000f62000c1e1b00 */
[----:B0-----:R-:W-:-:S05]  /*0240*/  IMAD.WIDE R4, R19, 0x8, R4 ;  /* 0x0000000813047825 */ /* 0x001fca00078e0204 */
[----:B------:R-:W2:Y:S04]  /*0250*/  LDG.E.64 R8, desc[UR8][R4.64] ;  /* 0x0000000804087981 */ /* 0x000ea8000c1e1b00 */
[----:B------:R-:W3:Y:S04]  /*0260*/  LDG.E.64 R12, desc[UR8][R4.64+0x8] ;  /* 0x00000808040c7981 */ /* 0x000ee8000c1e1b00 */
[----:B------:R-:W4:Y:S04]  /*0270*/  LDG.E.64 R22, desc[UR8][R4.64+0x10] ;  /* 0x0000100804167981 */ /* 0x000f28000c1e1b00 */
[----:B------:R-:W5:Y:S01]  /*0280*/  LDG.E.64 R16, desc[UR8][R4.64+0x18] ;  /* 0x0000180804107981 */ /* 0x000f62000c1e1b00 */
[----:B--2---:R-:W-:-:S03]  /*0290*/  DFMA R24, R8, R24, R10 ;  /* 0x000000180818722b */ /* 0x004fc6000000000a */
[----:B------:R-:W2:Y:S04]  /*02a0*/  LDG.E.64 R8, desc[UR8][R2.64+-0x20] ;  /* 0xffffe00802087981 */ /* 0x000ea8000c1e1b00 */
[----:B------:R-:W2:Y:S01]  /*02b0*/  LDG.E.64 R10, desc[UR8][R4.64+0x20] ;  /* 0x00002008040a7981 */ /* 0x000ea2000c1e1b00 */
[----:B---3--:R-:W-:-:S03]  /*02c0*/  DFMA R24, R12, R6, R24 ;  /* 0x000000060c18722b */ /* 0x008fc60000000018 */
[----:B------:R-:W3:Y:S04]  /*02d0*/  LDG.E.64 R6, desc[UR8][R2.64+-0x18] ;  /* 0xffffe80802067981 */ /* 0x000ee8000c1e1b00 */
[----:B------:R-:W3:Y:S01]  /*02e0*/  LDG.E.64 R12, desc[UR8][R4.64+0x28] ;  /* 0x00002808040c7981 */ /* 0x000ee2000c1e1b00 */
[----:B----4-:R-:W-:-:S03]  /*02f0*/  DFMA R24, R22, R20, R24 ;  /* 0x000000141618722b */ /* 0x010fc60000000018 */
[----:B------:R-:W4:Y:S04]  /*0300*/  LDG.E.64 R20, desc[UR8][R2.64+-0x10] ;  /* 0xfffff00802147981 */ /* 0x000f28000c1e1b00 */
[----:B------:R-:W4:Y:S01]  /*0310*/  LDG.E.64 R22, desc[UR8][R4.64+0x30] ;  /* 0x0000300804167981 */ /* 0x000f22000c1e1b00 */
[----:B-----5:R-:W-:-:S03]  /*0320*/  DFMA R24, R16, R14, R24 ;  /* 0x0000000e1018722b */ /* 0x020fc60000000018 */
[----:B------:R-:W5:Y:S04]  /*0330*/  LDG.E.64 R16, desc[UR8][R2.64+-0x8] ;  /* 0xfffff80802107981 */ /* 0x000f68000c1e1b00 */
        /* <DEDUP_REMOVED lines=25> */
[----:B------:R-:W-:-:S04]  /*04d0*/  UIADD3 UR11, UPT, UPT, UR11, 0x10, URZ ;  /* 0x000000100b0b7890 */ /* 0x000fc8000fffe0ff */
[----:B------:R-:W-:Y:S01]  /*04e0*/  UISETP.NE.AND UP0, UPT, UR11, URZ, UPT ;  /* 0x000000ff0b00728c */ /* 0x000fe2000bf05270 */
[----:B------:R-:W-:Y:S01]  /*04f0*/  IADD3 R19, PT, PT, R19, 0x10, RZ ;  /* 0x0000001013137810 */ /* 0x000fe20007ffe0ff */
[----:B--2---:R-:W-:-:S08]  /*0500*/  DFMA R8, R10, R8, R24 ;  /* 0x000000080a08722b */ /* 0x004fd00000000018 */
[----:B---3--:R-:W-:Y:S01]  /*0510*/  DFMA R6, R6, R12, R8 ;  /* 0x0000000c0606722b */ /* 0x008fe20000000008 */
[----:B------:R-:W-:-:S07]  /*0520*/  IADD3 R8, P0, PT, R2, 0x80, RZ ;  /* 0x0000008002087810 */ /* 0x000fce0007f1e0ff */
[----:B----4-:R-:W-:Y:S01]  /*0530*/  DFMA R6, R20, R22, R6 ;  /* 0x000000161406722b */ /* 0x010fe20000000006 */
[----:B------:R-:W-:-:S07]  /*0540*/  IMAD.X R9, RZ, RZ, R3, P0 ;  /* 0x000000ffff097224 */ /* 0x000fce00000e0603 */
[----:B-----5:R-:W-:Y:S01]  /*0550*/  DFMA R10, R16, R14, R6 ;  /* 0x0000000e100a722b */ /* 0x020fe20000000006 */
[----:B------:R-:W-:Y:S10]  /*0560*/  BRA.U UP0, `(.L_x_17) ;  /* 0xfffffffd00187547 */ /* 0x000ff4000b83ffff */
[----:B------:R-:W-:-:S07]  /*0570*/  IMAD.U32 R19, RZ, RZ, UR10 ;  /* 0x0000000aff137e24 */ /* 0x000fce000f8e00ff */
.L_x_16:
[----:B------:R-:W-:-:S09]  /*0580*/  UISETP.NE.AND UP0, UPT, UR7, URZ, UPT ;  /* 0x000000ff0700728c */ /* 0x000fd2000bf05270 */
[----:B------:R-:W-:Y:S05]  /*0590*/  BRA.U !UP0, `(.L_x_15) ;  /* 0x0000000508347547 */ /* 0x000fea000b800000 */
[----:B------:R-:W-:Y:S02]  /*05a0*/  UISETP.GE.U32.AND UP0, UPT, UR7, 0x8, UPT ;  /* 0x000000080700788c */ /* 0x000fe4000bf06070 */
[----:B------:R-:W-:-:S04]  /*05b0*/  ULOP3.LUT UR5, UR6, 0x7, URZ, 0xc0, !UPT ;  /* 0x0000000706057892 */ /* 0x000fc8000f8ec0ff */
[----:B------:R-:W-:-:S03]  /*05c0*/  UISETP.NE.AND UP1, UPT, UR5, URZ, UPT ;  /* 0x000000ff0500728c */ /* 0x000fc6000bf25270 */
[----:B------:R-:W-:Y:S08]  /*05d0*/  BRA.U !UP0, `(.L_x_18) ;  /* 0x0000000108787547 */ /* 0x000ff0000b800000 */
[----:B------:R-:W0:Y:S01]  /*05e0*/  LDC.64 R8, c[0x0][0x380] ;  /* 0x0000e000ff087b82 */ /* 0x000e220000000a00 */
[----:B------:R-:W-:-:S07]  /*05f0*/  IMAD.IADD R5, R18, 0x1, R19 ;  /* 0x0000000112057824 */ /* 0x000fce00078e0213 */
[----:B------:R-:W1:Y:S01]  /*0600*/  LDC.64 R2, c[0x0][0x3a0] ;  /* 0x0000e800ff027b82 */ /* 0x000e620000000a00 */
[----:B0-----:R-:W-:-:S05]  /*0610*/  IMAD.WIDE R8, R5, 0x8, R8 ;  /* 0x0000000805087825 */ /* 0x001fca00078e0208 */
[----:B------:R-:W2:Y:S01]  /*0620*/  LDG.E.64 R12, desc[UR8][R8.64] ;  /* 0x00000008080c7981 */ /* 0x000ea2000c1e1b00 */
[----:B-1----:R-:W-:-:S03]  /*0630*/  IMAD.WIDE.U32 R2, R19, 0x8, R2 ;  /* 0x0000000813027825 */ /* 0x002fc600078e0002 */
[----:B------:R-:W3:Y:S04]  /*0640*/  LDG.E.64 R14, desc[UR8][R8.64+0x8] ;  /* 0x00000808080e7981 */ /* 0x000ee8000c1e1b00 */
[----:B------:R-:W2:Y:S04]  /*0650*/  LDG.E.64 R24, desc[UR8][R2.64] ;  /* 0x0000000802187981 */ /* 0x000ea8000c1e1b00 */
[----:B------:R-:W3:Y:S04]  /*0660*/  LDG.E.64 R16, desc[UR8][R2.64+0x8] ;  /* 0x0000080802107981 */ /* 0x000ee8000c1e1b00 */
[----:B------:R-:W4:Y:S04]  /*0670*/  LDG.E.64 R20, desc[UR8][R8.64+0x10] ;  /* 0x0000100808147981 */ /* 0x000f28000c1e1b00 */
[----:B------:R-:W4:Y:S04]  /*0680*/  LDG.E.64 R22, desc[UR8][R2.64+0x10] ;  /* 0x0000100802167981 */ /* 0x000f28000c1e1b00 */
[----:B------:R-:W5:Y:S04]  /*0690*/  LDG.E.64 R4, desc[UR8][R8.64+0x18] ;  /* 0x0000180808047981 */ /* 0x000f68000c1e1b00 */
[----:B------:R-:W5:Y:S04]  /*06a0*/  LDG.E.64 R6, desc[UR8][R2.64+0x18] ;  /* 0x0000180802067981 */ /* 0x000f68000c1e1b00 */
        /* <DEDUP_REMOVED lines=11> */
[----:B-----5:R-:W-:Y:S01]  /*0760*/  DFMA R4, R4, R6, R20 ;  /* 0x000000060404722b */ /* 0x020fe20000000014 */
[----:B------:R-:W-:-:S07]  /*0770*/  VIADD R19, R19, 0x8 ;  /* 0x0000000813137836 */ /* 0x000fce0000000000 */
[----:B--2---:R-:W-:-:S08]  /*0780*/  DFMA R4, R10, R12, R4 ;  /* 0x0000000c0a04722b */ /* 0x004fd00000000004 */
[----:B---3--:R-:W-:-:S08]  /*0790*/  DFMA R4, R14, R16, R4 ;  /* 0x000000100e04722b */ /* 0x008fd00000000004 */
[----:B----4-:R-:W-:-:S08]  /*07a0*/  DFMA R4, R22, R24, R4 ;  /* 0x000000181604722b */ /* 0x010fd00000000004 */
[----:B------:R-:W-:-:S11]  /*07b0*/  DFMA R10, R26, R28, R4 ;  /* 0x0000001c1a0a722b */ /* 0x000fd60000000004 */
.L_x_18:
[----:B------:R-:W-:Y:S05]  /*07c0*/  BRA.U !UP1, `(.L_x_15) ;  /* 0x0000000109a87547 */ /* 0x000fea000b800000 */
[----:B------:R-:W-:Y:S02]  /*07d0*/  UISETP.GE.U32.AND UP0, UPT, UR5, 0x4, UPT ;  /* 0x000000040500788c */ /* 0x000fe4000bf06070 */
[----:B------:R-:W-:-:S04]  /*07e0*/  ULOP3.LUT UR4, UR6, 0x3, URZ, 0xc0, !UPT ;  /* 0x0000000306047892 */ /* 0x000fc8000f8ec0ff */
[----:B------:R-:W-:-:S03]  /*07f0*/  UISETP.NE.AND UP1, UPT, UR4, URZ, UPT ;  /* 0x000000ff0400728c */ /* 0x000fc6000bf25270 */
[----:B------:R-:W-:Y:S08]  /*0800*/  BRA.U !UP0, `(.L_x_19) ;  /* 0x0000000108487547 */ /* 0x000ff0000b800000 */
[----:B------:R-:W0:Y:S01]  /*0810*/  LDC.64 R2, c[0x0][0x380] ;  /* 0x0000e000ff027b82 */ /* 0x000e220000000a00 */
[----:B------:R-:W-:-:S07]  /*0820*/  IADD3 R17, PT, PT, R18, R19, RZ ;  /* 0x0000001312117210 */ /* 0x000fce0007ffe0ff */
        /* <DEDUP_REMOVED lines=10> */
[----:B------:R-:W5:Y:S01]  /*08d0*/  LDG.E.64 R14, desc[UR8][R22.64+0x18] ;  /* 0x00001808160e7981 */ /* 0x000f62000c1e1b00 */
[----:B------:R-:W-:Y:S01]  /*08e0*/  VIADD R19, R19, 0x4 ;  /* 0x0000000413137836 */ /* 0x000fe20000000000 */
[----:B--2---:R-:W-:-:S08]  /*08f0*/  DFMA R20, R20, R24, R10 ;  /* 0x000000181414722b */ /* 0x004fd0000000000a */
[----:B---3--:R-:W-:-:S08]  /*0900*/  DFMA R6, R6, R8, R20 ;  /* 0x000000080606722b */ /* 0x008fd00000000014 */
[----:B----4-:R-:W-:-:S08]  /*0910*/  DFMA R2, R2, R4, R6 ;  /* 0x000000040202722b */ /* 0x010fd00000000006 */
[----:B-----5:R-:W-:-:S11]  /*0920*/  DFMA R10, R12, R14, R2 ;  /* 0x0000000e0c0a722b */ /* 0x020fd60000000002 */
.L_x_19:
[----:B------:R-:W-:Y:S05]  /*0930*/  BRA.U !UP1, `(.L_x_15) ;  /* 0x00000001094c7547 */ /* 0x000fea000b800000 */
[----:B------:R-:W0:Y:S01]  /*0940*/  LDC.64 R2, c[0x0][0x3a0] ;  /* 0x0000e800ff027b82 */ /* 0x000e220000000a00 */
[----:B------:R-:W-:-:S07]  /*0950*/  UIADD3 UR4, UPT, UPT, -UR4, URZ, URZ ;  /* 0x000000ff04047290 */ /* 0x000fce000fffe1ff */
[----:B------:R-:W1:Y:S01]  /*0960*/  LDC.64 R6, c[0x0][0x380] ;  /* 0x0000e000ff067b82 */ /* 0x000e620000000a00 */
[----:B0-----:R-:W-:-:S04]  /*0970*/  IMAD.WIDE.U32 R2, R19, 0x8, R2 ;  /* 0x0000000813027825 */ /* 0x001fc800078e0002 */
[----:B------:R-:W-:Y:S01]  /*0980*/  IMAD.IADD R19, R18, 0x1, R19 ;  /* 0x0000000112137824 */ /* 0x000fe200078e0213 */
[----:B------:R-:W-:Y:S01]  /*0990*/  MOV R9, R3 ;  /* 0x0000000300097202 */ /* 0x000fe20000000f00 */
[----:B------:R-:W-:-:S07]  /*09a0*/  IMAD.MOV.U32 R8, RZ, RZ, R2 ;  /* 0x000000ffff087224 */ /* 0x000fce00078e0002 */
.L_x_20:
[----:B-1----:R-:W-:-:S04]  /*09b0*/  IMAD.WIDE R2, R19, 0x8, R6 ;  /* 0x0000000813027825 */ /* 0x002fc800078e0206 */
[----:B------:R-:W-:Y:S02]  /*09c0*/  IMAD.MOV.U32 R4, RZ, RZ, R8 ;  /* 0x000000ffff047224 */ /* 0x000fe400078e0008 */
[----:B------:R-:W-:Y:S01]  /*09d0*/  IMAD.MOV.U32 R5, RZ, RZ, R9 ;  /* 0x000000ffff057224 */ /* 0x000fe200078e0009 */
[----:B------:R-:W2:Y:S05]  /*09e0*/  LDG.E.64 R2, desc[UR8][R2.64] ;  /* 0x0000000802027981 */ /* 0x000eaa000c1e1b00 */
[----:B------:R-:W2:Y:S01]  /*09f0*/  LDG.E.64 R4, desc[UR8][R4.64] ;  /* 0x0000000804047981 */ /* 0x000ea2000c1e1b00 */
[----:B------:R-:W-:Y:S01]  /*0a00*/  UIADD3 UR4, UPT, UPT, UR4, 0x1, URZ ;  /* 0x0000000104047890 */ /* 0x000fe2000fffe0ff */
[----:B------:R-:W-:Y:S01]  /*0a10*/  IADD3 R8, P0, PT, R8, 0x8, RZ ;  /* 0x0000000808087810 */ /* 0x000fe20007f1e0ff */
[----:B------:R-:W-:-:S02]  /*0a20*/  VIADD R19, R19, 0x1 ;  /* 0x0000000113137836 */ /* 0x000fc40000000000 */
[----:B------:R-:W-:Y:S01]  /*0a30*/  UISETP.NE.AND UP0, UPT, UR4, URZ, UPT ;  /* 0x000000ff0400728c */ /* 0x000fe2000bf05270 */
[----:B------:R-:W-:Y:S01]  /*0a40*/  IADD3.X R9, PT, PT, RZ, R9, RZ, P0, !PT ;  /* 0x00000009ff097210 */ /* 0x000fe200007fe4ff */
[----:B--2---:R-:W-:-:S07]  /*0a50*/  DFMA R10, R2, R4, R10 ;  /* 0x00000004020a722b */ /* 0x004fce000000000a */
[----:B------:R-:W-:Y:S05]  /*0a60*/  BRA.U UP0, `(.L_x_20) ;  /* 0xfffffffd00d07547 */ /* 0x000fea000b83ffff */
.L_x_15:
[----:B------:R-:W0:Y:S08]  /*0a70*/  LDC.64 R2, c[0x0][0x388] ;  /* 0x0000e200ff027b82 */ /* 0x000e300000000a00 */
[----:B------:R-:W1:Y:S01]  /*0a80*/  LDC.64 R6, c[0x0][0x3a8] ;  /* 0x0000ea00ff067b82 */ /* 0x000e620000000a00 */
[----:B0-----:R-:W-:-:S06]  /*0a90*/  IMAD.WIDE R2, R0, 0x8, R2 ;  /* 0x0000000800027825 */ /* 0x001fcc00078e0202 */
[----:B------:R-:W2:Y:S01]  /*0aa0*/  LDG.E.64 R2, desc[UR8][R2.64] ;  /* 0x0000000802027981 */ /* 0x000ea2000c1e1b00 */
[----:B------:R-:W-:Y:S01]  /*0ab0*/  IMAD.MOV.U32 R4, RZ, RZ, RZ ;  /* 0x000000ffff047224 */ /* 0x000fe200078e00ff */
[----:B--2---:R-:W-:Y:S01]  /*0ac0*/  DADD R10, R2, R10 ;  /* 0x00000000020a7229 */ /* 0x004fe2000000000a */
[----:B-1----:R-:W-:-:S07]  /*0ad0*/  IMAD.WIDE R2, R0, 0x8, R6 ;  /* 0x0000000800027825 */ /* 0x002fce00078e0206 */
[----:B------:R-:W-:Y:S02]  /*0ae0*/  DSETP.MAX.AND P0, P1, RZ, R10, PT ;  /* 0x0000000aff00722a */ /* 0x000fe4000390f000 */
[----:B------:R-:W-:-:S05]  /*0af0*/  IMAD.MOV.U32 R5, RZ, RZ, R11 ;  /* 0x000000ffff057224 */ /* 0x000fca00078e000b */
[C---:B------:R-:W-:Y:S02]  /*0b00*/  FSEL R9, R4.reuse, R5, P0 ;  /* 0x0000000504097208 */ /* 0x040fe40000000000 */
[----:B------:R-:W-:-:S05]  /*0b10*/  SEL R4, R4, R10, P0 ;  /* 0x0000000a04047207 */ /* 0x000fca0000000000 */
[----:B------:R-:W-:-:S05]  /*0b20*/  @P1 LOP3.LUT R9, R5, 0x80000, RZ, 0xfc, !PT ;  /* 0x0008000005091812 */ /* 0x000fca00078efcff */
[----:B------:R-:W-:-:S05]  /*0b30*/  IMAD.MOV.U32 R5, RZ, RZ, R9 ;  /* 0x000000ffff057224 */ /* 0x000fca00078e0009 */
[----:B------:R0:W-:Y:S02]  /*0b40*/  STG.E.64 desc[UR8][R2.64], R4 ;  /* 0x0000000402007986 */ /* 0x0001e4000c101b08 */
.L_x_14:
[----:B------:R-:W-:Y:S05]  /*0b50*/  BSYNC.RECONVERGENT B0 ;  /* 0x0000000000007941 */ /* 0x000fea0003800200 */
.L_x_13:
[----:B------:R-:W1:Y:S01]  /*0b60*/  LDCU UR11, c[0x0][0x3d0] ;  /* 0x00007a00ff0b77ac */ /* 0x000e620008000800 */
[----:B------:R-:W-:Y:S01]  /*0b70*/  BSSY.RECONVERGENT B0, `(.L_x_21) ;  /* 0x00000e6000007945 */ /* 0x000fe20003800200 */
[----:B------:R-:W-:Y:S01]  /*0b80*/  BAR.SYNC.DEFER_BLOCKING 0x0 ;  /* 0x0000000000007b1d */ /* 0x000fe20000010000 */
[----:B-1----:R-:W-:-:S13]  /*0b90*/  ISETP.GE.AND P0, PT, R0, UR11, PT ;  /* 0x0000000b00007c0c */ /* 0x002fda000bf06270 */
[----:B------:R-:W-:Y:S05]  /*0ba0*/  @P0 BRA `(.L_x_22) ;  /* 0x0000000c00880947 */ /* 0x000fea0003800000 */
[----:B------:R-:W-:Y:S01]  /*0bb0*/  UISETP.GE.AND UP0, UPT, UR12, 0x1, UPT ;  /* 0x000000010c00788c */ /* 0x000fe2000bf06270 */
[----:B------:R-:W-:-:S08]  /*0bc0*/  CS2R R24, SRZ ;  /* 0x0000000000187805 */ /* 0x000fd0000001ff00 */
[----:B------:R-:W-:Y:S05]  /*0bd0*/  BRA.U !UP0, `(.L_x_23) ;  /* 0x0000000908647547 */ /* 0x000fea000b800000 */
[----:B------:R-:W-:Y:S02]  /*0be0*/  UISETP.GE.U32.AND UP1, UPT, UR12, 0x10, UPT ;  /* 0x000000100c00788c */ /* 0x000fe4000bf26070 */
[----:B0-----:R-:W-:Y:S01]  /*0bf0*/  IMAD R2, R0, UR12, RZ ;  /* 0x0000000c00027c24 */ /* 0x001fe2000f8e02ff */
[----:B------:R-:W-:Y:S01]  /*0c00*/  ULOP3.LUT UR6, UR12, 0xf, URZ, 0xc0, !UPT ;  /* 0x0000000f0c067892 */ /* 0x000fe2000f8ec0ff */
[----:B------:R-:W-:Y:S02]  /*0c10*/  MOV R3, RZ ;  /* 0x000000ff00037202 */ /* 0x000fe40000000f00 */
[----:B------:R-:W-:Y:S01]  /*0c20*/  CS2R R24, SRZ ;  /* 0x0000000000187805 */ /* 0x000fe2000001ff00 */
[----:B------:R-:W-:Y:S02]  /*0c30*/  UISETP.NE.AND UP0, UPT, UR6, URZ, UPT ;  /* 0x000000ff0600728c */ /* 0x000fe4000bf05270 */
[----:B------:R-:W-:Y:S09]  /*0c40*/  BRA.U !UP1, `(.L_x_24) ;  /* 0x0000000509107547 */ /* 0x000ff2000b800000 */
[----:B------:R-:W0:Y:S01]  /*0c50*/  LDCU.64 UR4, c[0x0][0x3a8] ;  /* 0x00007500ff0477ac */ /* 0x000e220008000a00 */
[----:B------:R-:W-:Y:S01]  /*0c60*/  IMAD.MOV.U32 R26, RZ, RZ, R2 ;  /* 0x000000ffff1a7224 */ /* 0x000fe200078e0002 */
[----:B------:R-:W-:Y:S01]  /*0c70*/  CS2R R24, SRZ ;  /* 0x0000000000187805 */ /* 0x000fe2000001ff00 */
[----:B------:R-:W-:-:S04]  /*0c80*/  ULOP3.LUT UR7, UR12, 0x7ffffff0, URZ, 0xc0, !UPT ;  /* 0x7ffffff00c077892 */ /* 0x000fc8000f8ec0ff */
[----:B------:R-:W-:Y:S02]  /*0c90*/  UIADD3 UR10, UPT, UPT, -UR7, URZ, URZ ;  /* 0x000000ff070a7290 */ /* 0x000fe4000fffe1ff */
[----:B------:R-:W-:Y:S01]  /*0ca0*/  IMAD.U32 R3, RZ, RZ, UR7 ;  /* 0x00000007ff037e24 */ /* 0x000fe2000f8e00ff */
[----:B0-----:R-:W-:-:S04]  /*0cb0*/  UIADD3 UR4, UP1, UPT, UR4, 0x40, URZ ;  /* 0x0000004004047890 */ /* 0x001fc8000ff3e0ff */
[----:B------:R-:W-:Y:S02]  /*0cc0*/  UIADD3.X UR5, UPT, UPT, URZ, UR5, URZ, UP1, !UPT ;  /* 0x00000005ff057290 */ /* 0x000fe40008ffe4ff */
[----:B------:R-:W-:-:S04]  /*0cd0*/  IMAD.U32 R10, RZ, RZ, UR4 ;  /* 0x00000004ff0a7e24 */ /* 0x000fc8000f8e00ff */
[----:B------:R-:W-:-:S07]  /*0ce0*/  MOV R11, UR5 ;  /* 0x00000005000b7c02 */ /* 0x000fce0008000f00 */
.L_x_25:
        /* <DEDUP_REMOVED lines=52> */
[----:B---3--:R-:W-:-:S08]  /*1030*/  DFMA R10, R18, R16, R10 ;  /* 0x00000010120a722b */ /* 0x008fd0000000000a */
[----:B----4-:R-:W-:Y:S01]  /*1040*/  DFMA R24, R24, R22, R10 ;  /* 0x000000161818722b */ /* 0x010fe2000000000a */
[----:B------:R-:W-:-:S07]  /*1050*/  IADD3 R10, P1, PT, R6, 0x80, RZ ;  /* 0x00000080060a7810 */ /* 0x000fce0007f3e0ff */
[----:B-----5:R-:W-:Y:S01]  /*1060*/  DFMA R24, R20, R8, R24 ;  /* 0x000000081418722b */ /* 0x020fe20000000018 */
[----:B------:R-:W-:Y:S01]  /*1070*/  IMAD.X R11, RZ, RZ, R7, P1 ;  /* 0x000000ffff0b7224 */ /* 0x000fe200008e0607 */
[----:B------:R-:W-:Y:S09]  /*1080*/  BRA.U UP1, `(.L_x_25) ;  /* 0xfffffffd01187547 */ /* 0x000ff2000b83ffff */
.L_x_24:
        /* <DEDUP_REMOVED lines=35> */
.L_x_26:
        /* <DEDUP_REMOVED lines=18> */
[----:B------:R-:W-:Y:S01]  /*13e0*/  IADD3 R3, PT, PT, R3, 0x4, RZ ;  /* 0x0000000403037810 */ /* 0x000fe20007ffe0ff */
[----:B--2---:R-:W-:-:S08]  /*13f0*/  DFMA R18, R18, R22, R24 ;  /* 0x000000161212722b */ /* 0x004fd00000000018 */
[----:B---3--:R-:W-:-:S08]  /*1400*/  DFMA R8, R8, R10, R18 ;  /* 0x0000000a0808722b */ /* 0x008fd00000000012 */
[----:B----4-:R-:W-:-:S08]  /*1410*/  DFMA R4, R4, R6, R8 ;  /* 0x000000060404722b */ /* 0x010fd00000000008 */
[----:B-----5:R-:W-:-:S11]  /*1420*/  DFMA R24, R12, R14, R4 ;  /* 0x0000000e0c18722b */ /* 0x020fd60000000004 */
.L_x_27:
[----:B------:R-:W-:Y:S05]  /*1430*/  BRA.U !UP1, `(.L_x_23) ;  /* 0x00000001094c7547 */ /* 0x000fea000b800000 */
[----:B------:R-:W0:Y:S01]  /*1440*/  LDC.64 R4, c[0x0][0x3a8] ;  /* 0x0000ea00ff047b82 */ /* 0x000e220000000a00 */
[----:B------:R-:W-:Y:S01]  /*1450*/  IMAD.IADD R9, R2, 0x1, R3 ;  /* 0x0000000102097824 */ /* 0x000fe200078e0203 */
[----:B------:R-:W-:-:S06]  /*1460*/  UIADD3 UR4, UPT, UPT, -UR4, URZ, URZ ;  /* 0x000000ff04047290 */ /* 0x000fcc000fffe1ff */
[----:B------:R-:W1:Y:S01]  /*1470*/  LDC.64 R6, c[0x0][0x390] ;  /* 0x0000e400ff067b82 */ /* 0x000e620000000a00 */
[----:B0-----:R-:W-:-:S04]  /*1480*/  IMAD.WIDE.U32 R4, R3, 0x8, R4 ;  /* 0x0000000803047825 */ /* 0x001fc800078e0004 */
[----:B------:R-:W-:Y:S02]  /*1490*/  IMAD.MOV.U32 R8, RZ, RZ, R4 ;  /* 0x000000ffff087224 */ /* 0x000fe400078e0004 */
[----:B------:R-:W-:-:S07]  /*14a0*/  IMAD.MOV.U32 R11, RZ, RZ, R5 ;  /* 0x000000ffff0b7224 */ /* 0x000fce00078e0005 */
.L_x_28:
[----:B-1----:R-:W-:Y:S01]  /*14b0*/  IMAD.WIDE R2, R9, 0x8, R6 ;  /* 0x0000000809027825 */ /* 0x002fe200078e0206 */
[----:B------:R-:W-:-:S03]  /*14c0*/  MOV R4, R8 ;  /* 0x0000000800047202 */ /* 0x000fc60000000f00 */
[----:B------:R-:W-:Y:S02]  /*14d0*/  IMAD.MOV.U32 R5, RZ, RZ, R11 ;  /* 0x000000ffff057224 */ /* 0x000fe400078e000b */
[----:B------:R-:W2:Y:S04]  /*14e0*/  LDG.E.64 R2, desc[UR8][R2.64] ;  /* 0x0000000802027981 */ /* 0x000ea8000c1e1b00 */
[----:B------:R-:W2:Y:S01]  /*14f0*/  LDG.E.64 R4, desc[UR8][R4.64] ;  /* 0x0000000804047981 */ /* 0x000ea2000c1e1b00 */
[----:B------:R-:W-:Y:S01]  /*1500*/  UIADD3 UR4, UPT, UPT, UR4, 0x1, URZ ;  /* 0x0000000104047890 */ /* 0x000fe2000fffe0ff */
[----:B------:R-:W-:Y:S01]  /*1510*/  IADD3 R8, P1, PT, R8, 0x8, RZ ;  /* 0x0000000808087810 */ /* 0x000fe20007f3e0ff */
[----:B------:R-:W-:Y:S02]  /*1520*/  VIADD R9, R9, 0x1 ;  /* 0x0000000109097836 */ /* 0x000fe40000000000 */
[----:B------:R-:W-:-:S02]  /*1530*/  UISETP.NE.AND UP0, UPT, UR4, URZ, UPT ;  /* 0x000000ff0400728c */ /* 0x000fc4000bf05270 */
[----:B------:R-:W-:Y:S01]  /*1540*/  IMAD.X R11, RZ, RZ, R11, P1 ;  /* 0x000000ffff0b7224 */ /* 0x000fe200008e060b */
[----:B--2---:R-:W-:-:S06]  /*1550*/  DFMA R24, R2, R4, R24 ;  /* 0x000000040218722b */ /* 0x004fcc0000000018 */
[----:B------:R-:W-:Y:S05]  /*1560*/  BRA.U UP0, `(.L_x_28) ;  /* 0xfffffffd00d07547 */ /* 0x000fea000b83ffff */
.L_x_23:
[----:B------:R-:W1:Y:S01]  /*1570*/  LDC.64 R6, c[0x0][0x398] ;  /* 0x0000e600ff067b82 */ /* 0x000e620000000a00 */
[----:B0-----:R-:W-:Y:S01]  /*1580*/  MOV R2, 0x652b82fe ;  /* 0x652b82fe00027802 */ /* 0x001fe20000000f00 */
[----:B------:R-:W-:Y:S01]  /*1590*/  IMAD.MOV.U32 R3, RZ, RZ, 0x3ff71547 ;  /* 0x3ff71547ff037424 */ /* 0x000fe200078e00ff */
[----:B------:R-:W-:Y:S01]  /*15a0*/  UMOV UR4, 0xfefa39ef ;  /* 0xfefa39ef00047882 */ /* 0x000fe20000000000 */
[----:B------:R-:W-:-:S04]  /*15b0*/  UMOV UR5, 0x3fe62e42 ;  /* 0x3fe62e4200057882 */ /* 0x000fc80000000000 */
[----:B------:R-:W0:Y:S08]  /*15c0*/  LDC.64 R10, c[0x0][0x3b0] ;  /* 0x0000ec00ff0a7b82 */ /* 0x000e300000000a00 */
[----:B------:R-:W2:Y:S01]  /*15d0*/  LDC.64 R12, c[0x0][0x3b8] ;  /* 0x0000ee00ff0c7b82 */ /* 0x000ea20000000a00 */
[----:B-1----:R-:W-:-:S06]  /*15e0*/  IMAD.WIDE R6, R0, 0x8, R6 ;  /* 0x0000000800067825 */ /* 0x002fcc00078e0206 */
[----:B------:R-:W3:Y:S01]  /*15f0*/  LDG.E.64 R6, desc[UR8][R6.64] ;  /* 0x0000000806067981 */ /* 0x000ee2000c1e1b00 */
[----:B------:R-:W-:Y:S01]  /*1600*/  BSSY.RECONVERGENT B1, `(.L_x_29) ;  /* 0x000003b000017945 */ /* 0x000fe20003800200 */
[----:B---3--:R-:W-:-:S08]  /*1610*/  DADD R24, R6, R24 ;  /* 0x0000000006187229 */ /* 0x008fd00000000018 */
[----:B------:R-:W-:Y:S02]  /*1620*/  DFMA R2, R24, R2, 6.75539944105574400000e+15 ;  /* 0x433800001802742b */ /* 0x000fe40000000002 */
[----:B------:R-:W-:-:S06]  /*1630*/  FSETP.GEU.AND P1, PT, |R25|, 4.1917929649353027344, PT ;  /* 0x4086232b1900780b */ /* 0x000fcc0003f2e200 */
[----:B------:R-:W-:-:S08]  /*1640*/  DADD R4, R2, -6.75539944105574400000e+15 ;  /* 0xc338000002047429 */ /* 0x000fd00000000000 */
[----:B------:R-:W-:Y:S01]  /*1650*/  DFMA R8, R4, -UR4, R24 ;  /* 0x8000000404087c2b */ /* 0x000fe20008000018 */
[----:B------:R-:W-:Y:S01]  /*1660*/  UMOV UR4, 0x3b39803f ;  /* 0x3b39803f00047882 */ /* 0x000fe20000000000 */
[----:B------:R-:W-:-:S06]  /*1670*/  UMOV UR5, 0x3c7abc9e ;  /* 0x3c7abc9e00057882 */ /* 0x000fcc0000000000 */
[----:B------:R-:W-:Y:S01]  /*1680*/  DFMA R4, R4, -UR4, R8 ;  /* 0x8000000404047c2b */ /* 0x000fe20008000008 */
[----:B------:R-:W-:Y:S01]  /*1690*/  UMOV UR4, 0x69ce2bdf ;  /* 0x69ce2bdf00047882 */ /* 0x000fe20000000000 */
[----:B------:R-:W-:Y:S01]  /*16a0*/  IMAD.MOV.U32 R8, RZ, RZ, -0x35dec16 ;  /* 0xfca213eaff087424 */ /* 0x000fe200078e00ff */
[----:B------:R-:W-:Y:S01]  /*16b0*/  MOV R9, 0x3e928af3 ;  /* 0x3e928af300097802 */ /* 0x000fe20000000f00 */
[----:B------:R-:W-:-:S05]  /*16c0*/  UMOV UR5, 0x3e5ade15 ;  /* 0x3e5ade1500057882 */ /* 0x000fca0000000000 */
[----:B------:R-:W-:Y:S01]  /*16d0*/  DFMA R6, R4, UR4, R8 ;  /* 0x0000000404067c2b */ /* 0x000fe20008000008 */
[----:B------:R-:W-:Y:S01]  /*16e0*/  UMOV UR4, 0x62401315 ;  /* 0x6240131500047882 */ /* 0x000fe20000000000 */
[----:B------:R-:W-:-:S06]  /*16f0*/  UMOV UR5, 0x3ec71dee ;  /* 0x3ec71dee00057882 */ /* 0x000fcc0000000000 */
[----:B------:R-:W-:Y:S01]  /*1700*/  DFMA R6, R4, R6, UR4 ;  /* 0x0000000404067e2b */ /* 0x000fe20008000006 */
        /* <DEDUP_REMOVED lines=21> */
[----:B0-----:R-:W-:-:S05]  /*1860*/  IMAD.WIDE R6, R0, 0x8, R10 ;  /* 0x0000000800067825 */ /* 0x001fca00078e020a */
[----:B------:R0:W-:Y:S02]  /*1870*/  STG.E.64 desc[UR8][R6.64], R24 ;  /* 0x0000001806007986 */ /* 0x0001e4000c101b08 */
[----:B------:R-:W-:-:S08]  /*1880*/  DFMA R8, R4, R8, 1 ;  /* 0x3ff000000408742b */ /* 0x000fd00000000008 */
[----:B------:R-:W-:Y:S01]  /*1890*/  DFMA R10, R4, R8, 1 ;  /* 0x3ff00000040a742b */ /* 0x000fe20000000008 */
[----:B--2---:R-:W-:-:S09]  /*18a0*/  IMAD.WIDE R8, R0, 0x8, R12 ;  /* 0x0000000800087825 */ /* 0x004fd200078e020c */
[----:B------:R-:W-:Y:S02]  /*18b0*/  IMAD R5, R2, 0x100000, R11 ;  /* 0x0010000002057824 */ /* 0x000fe400078e020b */
[----:B------:R-:W-:Y:S01]  /*18c0*/  IMAD.MOV.U32 R4, RZ, RZ, R10 ;  /* 0x000000ffff047224 */ /* 0x000fe200078e000a */
[----:B0-----:R-:W-:Y:S06]  /*18d0*/  @!P1 BRA `(.L_x_30) ;  /* 0x0000000000349947 */ /* 0x001fec0003800000 */
[----:B------:R-:W-:Y:S01]  /*18e0*/  FSETP.GEU.AND P2, PT, |R25|, 4.2275390625, PT ;  /* 0x408748001900780b */ /* 0x000fe20003f4e200 */
[C---:B------:R-:W-:Y:S02]  /*18f0*/  DADD R4, R24.reuse, +INF ;  /* 0x7ff0000018047429 */ /* 0x040fe40000000000 */
[----:B------:R-:W-:-:S08]  /*1900*/  DSETP.GEU.AND P1, PT, R24, RZ, PT ;  /* 0x000000ff1800722a */ /* 0x000fd00003f2e000 */
[----:B------:R-:W-:Y:S02]  /*1910*/  FSEL R4, R4, RZ, P1 ;  /* 0x000000ff04047208 */ /* 0x000fe40000800000 */
[C---:B------:R-:W-:Y:S02]  /*1920*/  @!P2 LEA.HI R3, R2.reuse, R2, RZ, 0x1 ;  /* 0x000000020203a211 */ /* 0x040fe400078f08ff */
[----:B------:R-:W-:Y:S02]  /*1930*/  @!P2 MOV R6, RZ ;  /* 0x000000ff0006a202 */ /* 0x000fe40000000f00 */
[----:B------:R-:W-:Y:S02]  /*1940*/  @!P2 SHF.R.S32.HI R3, RZ, 0x1, R3 ;  /* 0x00000001ff03a819 */ /* 0x000fe40000011403 */
[----:B------:R-:W-:Y:S02]  /*1950*/  FSEL R5, R5, RZ, P1 ;  /* 0x000000ff05057208 */ /* 0x000fe40000800000 */
[----:B------:R-:W-:Y:S01]  /*1960*/  @!P2 IADD3 R2, PT, PT, R2, -R3, RZ ;  /* 0x800000030202a210 */ /* 0x000fe20007ffe0ff */
[----:B------:R-:W-:-:S03]  /*1970*/  @!P2 IMAD R3, R3, 0x100000, R11 ;  /* 0x001000000303a824 */ /* 0x000fc600078e020b */
[----:B------:R-:W-:Y:S01]  /*1980*/  @!P2 LEA R7, R2, 0x3ff00000, 0x14 ;  /* 0x3ff000000207a811 */ /* 0x000fe200078ea0ff */
[----:B------:R-:W-:-:S06]  /*1990*/  @!P2 IMAD.MOV.U32 R2, RZ, RZ, R10 ;  /* 0x000000ffff02a224 */ /* 0x000fcc00078e000a */
[----:B------:R-:W-:-:S11]  /*19a0*/  @!P2 DMUL R4, R2, R6 ;  /* 0x000000060204a228 */ /* 0x000fd60000000000 */
.L_x_30:
[----:B------:R-:W-:Y:S05]  /*19b0*/  BSYNC.RECONVERGENT B1 ;  /* 0x0000000000017941 */ /* 0x000fea0003800200 */
.L_x_29:
[----:B------:R1:W-:Y:S02]  /*19c0*/  STG.E.64 desc[UR8][R8.64], R4 ;  /* 0x0000000408007986 */ /* 0x0003e4000c101b08 */
.L_x_22:
[----:B------:R-:W-:Y:S05]  /*19d0*/  BSYNC.RECONVERGENT B0 ;  /* 0x0000000000007941 */ /* 0x000fea0003800200 */
.L_x_21:
[----:B------:R-:W-:Y:S01]  /*19e0*/  BAR.SYNC.DEFER_BLOCKING 0x0 ;  /* 0x0000000000007b1d */ /* 0x000fe20000010000 */
[----:B------:R-:W-:-:S05]  /*19f0*/  ISETP.NE.AND P1, PT, R0, RZ, PT ;  /* 0x000000ff0000720c */ /* 0x000fca0003f25270 */
[----:B------:R-:W-:Y:S08]  /*1a00*/  BSSY.RECONVERGENT B0, `(.L_x_31) ;  /* 0x0000090000007945 */ /* 0x000ff00003800200 */
[----:B------:R-:W-:Y:S05]  /*1a10*/  @P1 BRA `(.L_x_32) ;  /* 0x0000000800381947 */ /* 0x000fea0003800000 */
[----:B0-----:R-:W0:Y:S01]  /*1a20*/  LDC.64 R2, c[0x0][0x3c0] ;  /* 0x0000f000ff027b82 */ /* 0x001e220000000a00 */
[----:B------:R-:W-:Y:S01]  /*1a30*/  UISETP.GE.AND UP0, UPT, UR11, 0x1, UPT ;  /* 0x000000010b00788c */ /* 0x000fe2000bf06270 */
[----:B0-----:R2:W-:Y:S08]  /*1a40*/  STG.E.64 desc[UR8][R2.64], RZ ;  /* 0x000000ff02007986 */ /* 0x0015f0000c101b08 */
[----:B------:R-:W-:Y:S05]  /*1a50*/  BRA.U !UP0, `(.L_x_32) ;  /* 0x0000000908287547 */ /* 0x000fea000b800000 */
[----:B------:R-:W-:Y:S01]  /*1a60*/  UISETP.GE.U32.AND UP1, UPT, UR11, 0x10, UPT ;  /* 0x000000100b00788c */ /* 0x000fe2000bf26070 */
[----:B-1----:R-:W-:Y:S01]  /*1a70*/  IMAD.MOV.U32 R4, RZ, RZ, RZ ;  /* 0x000000ffff047224 */ /* 0x002fe200078e00ff */
[----:B------:R-:W-:Y:S01]  /*1a80*/  ULOP3.LUT UR6, UR11, 0xf, URZ, 0xc0, !UPT ;  /* 0x0000000f0b067892 */ /* 0x000fe2000f8ec0ff */
[----:B------:R-:W-:-:S03]  /*1a90*/  CS2R R8, SRZ ;  /* 0x0000000000087805 */ /* 0x000fc6000001ff00 */
[----:B------:R-:W-:-:S03]  /*1aa0*/  UISETP.NE.AND UP0, UPT, UR6, URZ, UPT ;  /* 0x000000ff0600728c */ /* 0x000fc6000bf05270 */
[----:B------:R-:W-:Y:S08]  /*1ab0*/  BRA.U !UP1, `(.L_x_33) ;  /* 0x0000000509007547 */ /* 0x000ff0000b800000 */
[----:B------:R-:W0:Y:S01]  /*1ac0*/  LDCU.64 UR4, c[0x0][0x3b8] ;  /* 0x00007700ff0477ac */ /* 0x000e220008000a00 */
[----:B------:R-:W-:Y:S01]  /*1ad0*/  CS2R R8, SRZ ;  /* 0x0000000000087805 */ /* 0x000fe2000001ff00 */
[----:B------:R-:W-:-:S04]  /*1ae0*/  ULOP3.LUT UR7, UR11, 0x7ffffff0, URZ, 0xc0, !UPT ;  /* 0x7ffffff00b077892 */ /* 0x000fc8000f8ec0ff */
[----:B------:R-:W-:Y:S02]  /*1af0*/  UIADD3 UR10, UPT, UPT, -UR7, URZ, URZ ;  /* 0x000000ff070a7290 */ /* 0x000fe4000fffe1ff */
[----:B------:R-:W-:Y:S01]  /*1b00*/  IMAD.U32 R4, RZ, RZ, UR7 ;  /* 0x00000007ff047e24 */ /* 0x000fe2000f8e00ff */
[----:B0-----:R-:W-:-:S04]  /*1b10*/  UIADD3 UR4, UP1, UPT, UR4, 0x40, URZ ;  /* 0x0000004004047890 */ /* 0x001fc8000ff3e0ff */
[----:B------:R-:W-:Y:S02]  /*1b20*/  UIADD3.X UR5, UPT, UPT, URZ, UR5, URZ, UP1, !UPT ;  /* 0x00000005ff057290 */ /* 0x000fe40008ffe4ff */
[----:B------:R-:W-:-:S04]  /*1b30*/  MOV R5, UR4 ;  /* 0x0000000400057c02 */ /* 0x000fc80008000f00 */
[----:B------:R-:W-:-:S07]  /*1b40*/  IMAD.U32 R10, RZ, RZ, UR5 ;  /* 0x00000005ff0a7e24 */ /* 0x000fce000f8e00ff */
.L_x_34:
[----:B------:R-:W-:Y:S01]  /*1b50*/  IMAD.MOV.U32 R6, RZ, RZ, R5 ;  /* 0x000000ffff067224 */ /* 0x000fe200078e0005 */
[----:B------:R-:W-:-:S05]  /*1b60*/  MOV R7, R10 ;  /* 0x0000000a00077202 */ /* 0x000fca0000000f00 */
[----:B------:R-:W3:Y:S02]  /*1b70*/  LDG.E.64 R10, desc[UR8][R6.64+-0x40] ;  /* 0xffffc008060a7981 */ /* 0x000ee4000c1e1b00 */
[----:B---3--:R-:W-:-:S07]  /*1b80*/  DADD R10, R10, R8 ;  /* 0x000000000a0a7229 */ /* 0x008fce0000000008 */
[----:B------:R0:W-:Y:S04]  /*1b90*/  STG.E.64 desc[UR8][R2.64], R10 ;  /* 0x0000000a02007986 */ /* 0x0001e8000c101b08 */
[----:B--2---:R-:W3:Y:S02]  /*1ba0*/  LDG.E.64 R8, desc[UR8][R6.64+-0x38] ;  /* 0xffffc80806087981 */ /* 0x004ee4000c1e1b00 */
[----:B---3--:R-:W-:-:S07]  /*1bb0*/  DADD R8, R10, R8 ;  /* 0x000000000a087229 */ /* 0x008fce0000000008 */
[----:B------:R1:W-:Y:S04]  /*1bc0*/  STG.E.64 desc[UR8][R2.64], R8 ;  /* 0x0000000802007986 */ /* 0x0003e8000c101b08 */
[----:B------:R-:W3:Y:S02]  /*1bd0*/  LDG.E.64 R12, desc[UR8][R6.64+-0x30] ;  /* 0xffffd008060c7981 */ /* 0x000ee4000c1e1b00 */
[----:B---3--:R-:W-:-:S07]  /*1be0*/  DADD R12, R8, R12 ;  /* 0x00000000080c7229 */ /* 0x008fce000000000c */
[----:B------:R3:W-:Y:S04]  /*1bf0*/  STG.E.64 desc[UR8][R2.64], R12 ;  /* 0x0000000c02007986 */ /* 0x0007e8000c101b08 */
[----:B------:R-:W4:Y:S02]  /*1c00*/  LDG.E.64 R14, desc[UR8][R6.64+-0x28] ;  /* 0xffffd808060e7981 */ /* 0x000f24000c1e1b00 */
[----:B----4-:R-:W-:-:S07]  /*1c10*/  DADD R14, R12, R14 ;  /* 0x000000000c0e7229 */ /* 0x010fce000000000e */
[----:B------:R4:W-:Y:S04]  /*1c20*/  STG.E.64 desc[UR8][R2.64], R14 ;  /* 0x0000000e02007986 */ /* 0x0009e8000c101b08 */
[----:B------:R-:W5:Y:S02]  /*1c30*/  LDG.E.64 R16, desc[UR8][R6.64+-0x20] ;  /* 0xffffe00806107981 */ /* 0x000f64000c1e1b00 */
[----:B-----5:R-:W-:-:S07]  /*1c40*/  DADD R16, R14, R16 ;  /* 0x000000000e107229 */ /* 0x020fce0000000010 */
[----:B------:R5:W-:Y:S04]  /*1c50*/  STG.E.64 desc[UR8][R2.64], R16 ;  /* 0x0000001002007986 */ /* 0x000be8000c101b08 */
[----:B0-----:R-:W2:Y:S02]  /*1c60*/  LDG.E.64 R10, desc[UR8][R6.64+-0x18] ;  /* 0xffffe808060a7981 */ /* 0x001ea4000c1e1b00 */
[----:B--2---:R-:W-:-:S07]  /*1c70*/  DADD R10, R16, R10 ;  /* 0x00000000100a7229 */ /* 0x004fce000000000a */
[----:B------:R0:W-:Y:S04]  /*1c80*/  STG.E.64 desc[UR8][R2.64], R10 ;  /* 0x0000000a02007986 */ /* 0x0001e8000c101b08 */
[----:B-1----:R-:W2:Y:S02]  /*1c90*/  LDG.E.64 R8, desc[UR8][R6.64+-0x10] ;  /* 0xfffff00806087981 */ /* 0x002ea4000c1e1b00 */
[----:B--2---:R-:W-:-:S07]  /*1ca0*/  DADD R8, R10, R8 ;  /* 0x000000000a087229 */ /* 0x004fce0000000008 */
[----:B------:R1:W-:Y:S04]  /*1cb0*/  STG.E.64 desc[UR8][R2.64], R8 ;  /* 0x0000000802007986 */ /* 0x0003e8000c101b08 */
[----:B---3--:R-:W2:Y:S02]  /*1cc0*/  LDG.E.64 R12, desc[UR8][R6.64+-0x8] ;  /* 0xfffff808060c7981 */ /* 0x008ea4000c1e1b00 */
[----:B--2---:R-:W-:-:S07]  /*1cd0*/  DADD R12, R8, R12 ;  /* 0x00000000080c7229 */ /* 0x004fce000000000c */
[----:B------:R2:W-:Y:S04]  /*1ce0*/  STG.E.64 desc[UR8][R2.64], R12 ;  /* 0x0000000c02007986 */ /* 0x0005e8000c101b08 */
[----:B----4-:R-:W3:Y:S02]  /*1cf0*/  LDG.E.64 R14, desc[UR8][R6.64] ;  /* 0x00000008060e7981 */ /* 0x010ee4000c1e1b00 */
[----:B---3--:R-:W-:-:S07]  /*1d00*/  DADD R14, R12, R14 ;  /* 0x000000000c0e7229 */ /* 0x008fce000000000e */
[----:B------:R3:W-:Y:S04]  /*1d10*/  STG.E.64 desc[UR8][R2.64], R14 ;  /* 0x0000000e02007986 */ /* 0x0007e8000c101b08 */
[----:B-----5:R-:W4:Y:S02]  /*1d20*/  LDG.E.64 R16, desc[UR8][R6.64+0x8] ;  /* 0x0000080806107981 */ /* 0x020f24000c1e1b00 */
[----:B----4-:R-:W-:-:S07]  /*1d30*/  DADD R16, R14, R16 ;  /* 0x000000000e107229 */ /* 0x010fce0000000010 */
[----:B------:R4:W-:Y:S04]  /*1d40*/  STG.E.64 desc[UR8][R2.64], R16 ;  /* 0x0000001002007986 */ /* 0x0009e8000c101b08 */
[----:B0-----:R-:W5:Y:S02]  /*1d50*/  LDG.E.64 R10, desc[UR8][R6.64+0x10] ;  /* 0x00001008060a7981 */ /* 0x001f64000c1e1b00 */
[----:B-----5:R-:W-:-:S07]  /*1d60*/  DADD R10, R16, R10 ;  /* 0x00000000100a7229 */ /* 0x020fce000000000a */
[----:B------:R0:W-:Y:S04]  /*1d70*/  STG.E.64 desc[UR8][R2.64], R10 ;  /* 0x0000000a02007986 */ /* 0x0001e8000c101b08 */
[----:B-1----:R-:W5:Y:S02]  /*1d80*/  LDG.E.64 R8, desc[UR8][R6.64+0x18] ;  /* 0x0000180806087981 */ /* 0x002f64000c1e1b00 */
[----:B-----5:R-:W-:-:S07]  /*1d90*/  DADD R8, R10, R8 ;  /* 0x000000000a087229 */ /* 0x020fce0000000008 */
[----:B------:R1:W-:Y:S04]  /*1da0*/  STG.E.64 desc[UR8][R2.64], R8 ;  /* 0x0000000802007986 */ /* 0x0003e8000c101b08 */
[----:B--2---:R-:W2:Y:S02]  /*1db0*/  LDG.E.64 R12, desc[UR8][R6.64+0x20] ;  /* 0x00002008060c7981 */ /* 0x004ea4000c1e1b00 */
[----:B--2---:R-:W-:-:S07]  /*1dc0*/  DADD R12, R8, R12 ;  /* 0x00000000080c7229 */ /* 0x004fce000000000c */
[----:B------:R2:W-:Y:S04]  /*1dd0*/  STG.E.64 desc[UR8][R2.64], R12 ;  /* 0x0000000c02007986 */ /* 0x0005e8000c101b08 */
[----:B---3--:R-:W3:Y:S02]  /*1de0*/  LDG.E.64 R14, desc[UR8][R6.64+0x28] ;  /* 0x00002808060e7981 */ /* 0x008ee4000c1e1b00 */
[----:B---3--:R-:W-:-:S07]  /*1df0*/  DADD R14, R12, R14 ;  /* 0x000000000c0e7229 */ /* 0x008fce000000000e */
[----:B------:R2:W-:Y:S04]  /*1e00*/  STG.E.64 desc[UR8][R2.64], R14 ;  /* 0x0000000e02007986 */ /* 0x0005e8000c101b08 */
[----:B----4-:R-:W3:Y:S02]  /*1e10*/  LDG.E.64 R16, desc[UR8][R6.64+0x30] ;  /* 0x0000300806107981 */ /* 0x010ee4000c1e1b00 */
[----:B---3--:R-:W-:-:S07]  /*1e20*/  DADD R16, R14, R16 ;  /* 0x000000000e107229 */ /* 0x008fce0000000010 */
[----:B------:R2:W-:Y:S04]  /*1e30*/  STG.E.64 desc[UR8][R2.64], R16 ;  /* 0x0000001002007986 */ /* 0x0005e8000c101b08 */
[----:B0-----:R-:W1:Y:S01]  /*1e40*/  LDG.E.64 R10, desc[UR8][R6.64+0x38] ;  /* 0x00003808060a7981 */ /* 0x001e62000c1e1b00 */
[----:B------:R-:W-:Y:S01]  /*1e50*/  UIADD3 UR10, UPT, UPT, UR10, 0x10, URZ ;  /* 0x000000100a0a7890 */ /* 0x000fe2000fffe0ff */
[----:B------:R-:W-:-:S03]  /*1e60*/  IADD3 R5, P1, PT, R6, 0x80, RZ ;  /* 0x0000008006057810 */ /* 0x000fc60007f3e0ff */
[----:B------:R-:W-:Y:S01]  /*1e70*/  UISETP.NE.AND UP1, UPT, UR10, URZ, UPT ;  /* 0x000000ff0a00728c */ /* 0x000fe2000bf25270 */
[----:B-1----:R-:W-:Y:S01]  /*1e80*/  DADD R8, R16, R10 ;  /* 0x0000000010087229 */ /* 0x002fe2000000000a */
[----:B------:R-:W-:-:S06]  /*1e90*/  IMAD.X R10, RZ, RZ, R7, P1 ;  /* 0x000000ffff0a7224 */ /* 0x000fcc00008e0607 */
[----:B------:R2:W-:Y:S01]  /*1ea0*/  STG.E.64 desc[UR8][R2.64], R8 ;  /* 0x0000000802007986 */ /* 0x0005e2000c101b08 */
[----:B------:R-:W-:Y:S05]  /*1eb0*/  BRA.U UP1, `(.L_x_34) ;  /* 0xfffffffd01247547 */ /* 0x000fea000b83ffff */
.L_x_33:
[----:B------:R-:W-:Y:S05]  /*1ec0*/  BRA.U !UP0, `(.L_x_32) ;  /* 0x00000005080c7547 */ /* 0x000fea000b800000 */
[----:B------:R-:W-:Y:S02]  /*1ed0*/  UISETP.GE.U32.AND UP0, UPT, UR6, 0x8, UPT ;  /* 0x000000080600788c */ /* 0x000fe4000bf06070 */
[----:B------:R-:W-:-:S04]  /*1ee0*/  ULOP3.LUT UR5, UR11, 0x7, URZ, 0xc0, !UPT ;  /* 0x000000070b057892 */ /* 0x000fc8000f8ec0ff */
[----:B------:R-:W-:-:S03]  /*1ef0*/  UISETP.NE.AND UP1, UPT, UR5, URZ, UPT ;  /* 0x000000ff0500728c */ /* 0x000fc6000bf25270 */
[----:B------:R-:W-:Y:S08]  /*1f00*/  BRA.U !UP0, `(.L_x_35) ;  /* 0x00000001086c7547 */ /* 0x000ff0000b800000 */
[----:B------:R-:W0:Y:S02]  /*1f10*/  LDC.64 R6, c[0x0][0x3b8] ;  /* 0x0000ee00ff067b82 */ /* 0x000e240000000a00 */
[----:B0-----:R-:W-:-:S05]  /*1f20*/  IMAD.WIDE.U32 R6, R4, 0x8, R6 ;  /* 0x0000000804067825 */ /* 0x001fca00078e0006 */
[----:B------:R-:W3:Y:S02]  /*1f30*/  LDG.E.64 R10, desc[UR8][R6.64] ;  /* 0x00000008060a7981 */ /* 0x000ee4000c1e1b00 */
[----:B---3--:R-:W-:-:S07]  /*1f40*/  DADD R10, R8, R10 ;  /* 0x00000000080a7229 */ /* 0x008fce000000000a */
[----:B------:R0:W-:Y:S04]  /*1f50*/  STG.E.64 desc[UR8][R2.64], R10 ;  /* 0x0000000a02007986 */ /* 0x0001e8000c101b08 */
[----:B--2---:R-:W2:Y:S02]  /*1f60*/  LDG.E.64 R8, desc[UR8][R6.64+0x8] ;  /* 0x0000080806087981 */ /* 0x004ea4000c1e1b00 */
[----:B--2---:R-:W-:-:S07]  /*1f70*/  DADD R8, R10, R8 ;  /* 0x000000000a087229 */ /* 0x004fce0000000008 */
[----:B------:R1:W-:Y:S04]  /*1f80*/  STG.E.64 desc[UR8][R2.64], R8 ;  /* 0x0000000802007986 */ /* 0x0003e8000c101b08 */
[----:B------:R-:W2:Y:S02]  /*1f90*/  LDG.E.64 R12, desc[UR8][R6.64+0x10] ;  /* 0x00001008060c7981 */ /* 0x000ea4000c1e1b00 */
[----:B--2---:R-:W-:-:S07]  /*1fa0*/  DADD R12, R8, R12 ;  /* 0x00000000080c7229 */ /* 0x004fce000000000c */
[----:B------:R2:W-:Y:S04]  /*1fb0*/  STG.E.64 desc[UR8][R2.64], R12 ;  /* 0x0000000c02007986 */ /* 0x0005e8000c101b08 */
[----:B------:R-:W3:Y:S02]  /*1fc0*/  LDG.E.64 R14, desc[UR8][R6.64+0x18] ;  /* 0x00001808060e7981 */ /* 0x000ee4000c1e1b00 */
[----:B---3--:R-:W-:-:S07]  /*1fd0*/  DADD R14, R12, R14 ;  /* 0x000000000c0e7229 */ /* 0x008fce000000000e */
[----:B------:R3:W-:Y:S04]  /*1fe0*/  STG.E.64 desc[UR8][R2.64], R14 ;  /* 0x0000000e02007986 */ /* 0x0007e8000c101b08 */
[----:B------:R-:W4:Y:S02]  /*1ff0*/  LDG.E.64 R16, desc[UR8][R6.64+0x20] ;  /* 0x0000200806107981 */ /* 0x000f24000c1e1b00 */
[----:B----4-:R-:W-:-:S07]  /*2000*/  DADD R16, R14, R16 ;  /* 0x000000000e107229 */ /* 0x010fce0000000010 */
[----:B------:R3:W-:Y:S04]  /*2010*/  STG.E.64 desc[UR8][R2.64], R16 ;  /* 0x0000001002007986 */ /* 0x0007e8000c101b08 */
[----:B0-----:R-:W4:Y:S02]  /*2020*/  LDG.E.64 R10, desc[UR8][R6.64+0x28] ;  /* 0x00002808060a7981 */ /* 0x001f24000c1e1b00 */
[----:B----4-:R-:W-:-:S07]  /*2030*/  DADD R10, R16, R10 ;  /* 0x00000000100a7229 */ /* 0x010fce000000000a */
[----:B------:R3:W-:Y:S04]  /*2040*/  STG.E.64 desc[UR8][R2.64], R10 ;  /* 0x0000000a02007986 */ /* 0x0007e8000c101b08 */
[----:B-1----:R-:W2:Y:S02]  /*2050*/  LDG.E.64 R8, desc[UR8][R6.64+0x30] ;  /* 0x0000300806087981 */ /* 0x002ea4000c1e1b00 */
[----:B--2---:R-:W-:-:S07]  /*2060*/  DADD R12, R10, R8 ;  /* 0x000000000a0c7229 */ /* 0x004fce0000000008 */
[----:B------:R3:W-:Y:S04]  /*2070*/  STG.E.64 desc[UR8][R2.64], R12 ;  /* 0x0000000c02007986 */ /* 0x0007e8000c101b08 */
[----:B------:R-:W2:Y:S01]  /*2080*/  LDG.E.64 R8, desc[UR8][R6.64+0x38] ;  /* 0x0000380806087981 */ /* 0x000ea2000c1e1b00 */
[----:B------:R-:W-:Y:S01]  /*2090*/  VIADD R4, R4, 0x8 ;  /* 0x0000000804047836 */ /* 0x000fe20000000000 */
[----:B--2---:R-:W-:-:S07]  /*20a0*/  DADD R8, R12, R8 ;  /* 0x000000000c087229 */ /* 0x004fce0000000008 */
[----:B------:R3:W-:Y:S04]  /*20b0*/  STG.E.64 desc[UR8][R2.64], R8 ;  /* 0x0000000802007986 */ /* 0x0007e8000c101b08 */
.L_x_35:
[----:B------:R-:W-:Y:S05]  /*20c0*/  BRA.U !UP1, `(.L_x_32) ;  /* 0x00000001098c7547 */ /* 0x000fea000b800000 */
[----:B------:R-:W-:Y:S02]  /*20d0*/  UISETP.GE.U32.AND UP0, UPT, UR5, 0x4, UPT ;  /* 0x000000040500788c */ /* 0x000fe4000bf06070 */
[----:B------:R-:W-:-:S04]  /*20e0*/  ULOP3.LUT UR4, UR11, 0x3, URZ, 0xc0, !UPT ;  /* 0x000000030b047892 */ /* 0x000fc8000f8ec0ff */
[----:B------:R-:W-:-:S03]  /*20f0*/  UISETP.NE.AND UP1, UPT, UR4, URZ, UPT ;  /* 0x000000ff0400728c */ /* 0x000fc6000bf25270 */
[----:B------:R-:W-:Y:S08]  /*2100*/  BRA.U !UP0, `(.L_x_36) ;  /* 0x00000001083c7547 */ /* 0x000ff0000b800000 */
[----:B------:R-:W2:Y:S02]  /*2110*/  LDC.64 R6, c[0x0][0x3b8] ;  /* 0x0000ee00ff067b82 */ /* 0x000ea40000000a00 */
[----:B--23--:R-:W-:-:S05]  /*2120*/  IMAD.WIDE.U32 R14, R4, 0x8, R6 ;  /* 0x00000008040e7825 */ /* 0x00cfca00078e0006 */
[----:B------:R-:W2:Y:S02]  /*2130*/  LDG.E.64 R6, desc[UR8][R14.64] ;  /* 0x000000080e067981 */ /* 0x000ea4000c1e1b00 */
[----:B--2---:R-:W-:-:S07]  /*2140*/  DADD R6, R8, R6 ;  /* 0x0000000008067229 */ /* 0x004fce0000000006 */
[----:B------:R0:W-:Y:S04]  /*2150*/  STG.E.64 desc[UR8][R2.64], R6 ;  /* 0x0000000602007986 */ /* 0x0001e8000c101b08 */
[----:B------:R-:W2:Y:S02]  /*2160*/  LDG.E.64 R8, desc[UR8][R14.64+0x8] ;  /* 0x000008080e087981 */ /* 0x000ea4000c1e1b00 */
[----:B--2---:R-:W-:-:S07]  /*2170*/  DADD R10, R6, R8 ;  /* 0x00000000060a7229 */ /* 0x004fce0000000008 */
[----:B------:R0:W-:Y:S04]  /*2180*/  STG.E.64 desc[UR8][R2.64], R10 ;  /* 0x0000000a02007986 */ /* 0x0001e8000c101b08 */
[----:B------:R-:W2:Y:S02]  /*2190*/  LDG.E.64 R8, desc[UR8][R14.64+0x10] ;  /* 0x000010080e087981 */ /* 0x000ea4000c1e1b00 */
[----:B--2---:R-:W-:-:S07]  /*21a0*/  DADD R12, R10, R8 ;  /* 0x000000000a0c7229 */ /* 0x004fce0000000008 */
[----:B------:R0:W-:Y:S04]  /*21b0*/  STG.E.64 desc[UR8][R2.64], R12 ;  /* 0x0000000c02007986 */ /* 0x0001e8000c101b08 */
[----:B------:R-:W2:Y:S01]  /*21c0*/  LDG.E.64 R8, desc[UR8][R14.64+0x18] ;  /* 0x000018080e087981 */ /* 0x000ea2000c1e1b00 */
[----:B------:R-:W-:Y:S01]  /*21d0*/  IADD3 R4, PT, PT, R4, 0x4, RZ ;  /* 0x0000000404047810 */ /* 0x000fe20007ffe0ff */
[----:B--2---:R-:W-:-:S07]  /*21e0*/  DADD R8, R12, R8 ;  /* 0x000000000c087229 */ /* 0x004fce0000000008 */
[----:B------:R0:W-:Y:S04]  /*21f0*/  STG.E.64 desc[UR8][R2.64], R8 ;  /* 0x0000000802007986 */ /* 0x0001e8000c101b08 */
.L_x_36:
[----:B------:R-:W-:Y:S05]  /*2200*/  BRA.U !UP1, `(.L_x_32) ;  /* 0x00000001093c7547 */ /* 0x000fea000b800000 */
[----:B0-----:R-:W0:Y:S01]  /*2210*/  LDC.64 R6, c[0x0][0x3b8] ;  /* 0x0000ee00ff067b82 */ /* 0x001e220000000a00 */
[----:B------:R-:W-:Y:S01]  /*2220*/  UIADD3 UR4, UPT, UPT, -UR4, URZ, URZ ;  /* 0x000000ff04047290 */ /* 0x000fe2000fffe1ff */
[----:B0-----:R-:W-:-:S04]  /*2230*/  IMAD.WIDE.U32 R4, R4, 0x8, R6 ;  /* 0x0000000804047825 */ /* 0x001fc800078e0006 */
[----:B------:R-:W-:Y:S02]  /*2240*/  IMAD.MOV.U32 R6, RZ, RZ, R4 ;  /* 0x000000ffff067224 */ /* 0x000fe400078e0004 */
[----:B------:R-:W-:-:S07]  /*2250*/  IMAD.MOV.U32 R7, RZ, RZ, R5 ;  /* 0x000000ffff077224 */ /* 0x000fce00078e0005 */
.L_x_37:
[----:B------:R-:W-:Y:S01]  /*2260*/  MOV R4, R6 ;  /* 0x0000000600047202 */ /* 0x000fe20000000f00 */
[----:B------:R-:W-:-:S06]  /*2270*/  IMAD.MOV.U32 R5, RZ, RZ, R7 ;  /* 0x000000ffff057224 */ /* 0x000fcc00078e0007 */
[----:B------:R-:W2:Y:S01]  /*2280*/  LDG.E.64 R4, desc[UR8][R4.64] ;  /* 0x0000000804047981 */ /* 0x000ea2000c1e1b00 */
[----:B------:R-:W-:Y:S01]  /*2290*/  UIADD3 UR4, UPT, UPT, UR4, 0x1, URZ ;  /* 0x0000000104047890 */ /* 0x000fe2000fffe0ff */
[----:B------:R-:W-:-:S03]  /*22a0*/  IADD3 R6, P1, PT, R6, 0x8, RZ ;  /* 0x0000000806067810 */ /* 0x000fc60007f3e0ff */
[----:B------:R-:W-:Y:S02]  /*22b0*/  UISETP.NE.AND UP0, UPT, UR4, URZ, UPT ;  /* 0x000000ff0400728c */ /* 0x000fe4000bf05270 */
[----:B------:R-:W-:Y:S01]  /*22c0*/  IMAD.X R7, RZ, RZ, R7, P1 ;  /* 0x000000ffff077224 */ /* 0x000fe200008e0607 */
[----:B--234-:R-:W-:-:S07]  /*22d0*/  DADD R8, R4, R8 ;  /* 0x0000000004087229 */ /* 0x01cfce0000000008 */
[----:B------:R4:W-:Y:S01]  /*22e0*/  STG.E.64 desc[UR8][R2.64], R8 ;  /* 0x0000000802007986 */ /* 0x0009e2000c101b08 */
[----:B------:R-:W-:Y:S05]  /*22f0*/  BRA.U UP0, `(.L_x_37) ;  /* 0xfffffffd00d87547 */ /* 0x000fea000b83ffff */
.L_x_32:
[----:B------:R-:W-:Y:S05]  /*2300*/  BSYNC.RECONVERGENT B0 ;  /* 0x0000000000007941 */ /* 0x000fea0003800200 */
.L_x_31:
[----:B------:R-:W-:Y:S06]  /*2310*/  BAR.SYNC.DEFER_BLOCKING 0x0 ;  /* 0x0000000000007b1d */ /* 0x000fec0000010000 */
[----:B------:R-:W-:Y:S05]  /*2320*/  @P0 EXIT ;  /* 0x000000000000094d */ /* 0x000fea0003800000 */
[----:B01----:R-:W0:Y:S08]  /*2330*/  LDC.64 R4, c[0x0][0x3c0] ;  /* 0x0000f000ff047b82 */ /* 0x003e300000000a00 */
[----:B--234-:R-:W1:Y:S01]  /*2340*/  LDC.64 R2, c[0x0][0x3b8] ;  /* 0x0000ee00ff027b82 */ /* 0x01ce620000000a00 */
[----:B0-----:R-:W2:Y:S01]  /*2350*/  LDG.E.64 R4, desc[UR8][R4.64] ;  /* 0x0000000804047981 */ /* 0x001ea2000c1e1b00 */
[----:B-1----:R-:W-:-:S06]  /*2360*/  IMAD.WIDE R6, R0, 0x8, R2 ;  /* 0x0000000800067825 */ /* 0x002fcc00078e0202 */
[----:B------:R-:W3:Y:S01]  /*2370*/  LDG.E.64 R6, desc[UR8][R6.64] ;  /* 0x0000000806067981 */ /* 0x000ee2000c1e1b00 */
[----:B------:R-:W-:Y:S01]  /*2380*/  HFMA2 R2, -RZ, RZ, 0, 5.9604644775390625e-08 ;  /* 0x00000001ff027431 */ /* 0x000fe200000001ff */
[----:B------:R-:W-:Y:S01]  /*2390*/  BSSY.RECONVERGENT B0, `(.L_x_38) ;  /* 0x0000010000007945 */ /* 0x000fe20003800200 */
[----:B--2---:R-:W0:Y:S01]  /*23a0*/  MUFU.RCP64H R3, R5 ;  /* 0x0000000500037308 */ /* 0x004e220000001800 */
[----:B---3--:R-:W-:-:S03]  /*23b0*/  FSETP.GEU.AND P1, PT, |R7|, 6.5827683646048100446e-37, PT ;  /* 0x036000000700780b */ /* 0x008fc60003f2e200 */
[----:B0-----:R-:W-:-:S08]  /*23c0*/  DFMA R8, -R4, R2, 1 ;  /* 0x3ff000000408742b */ /* 0x001fd00000000102 */
[----:B------:R-:W-:-:S08]  /*23d0*/  DFMA R8, R8, R8, R8 ;  /* 0x000000080808722b */ /* 0x000fd00000000008 */
[----:B------:R-:W-:-:S08]  /*23e0*/  DFMA R8, R2, R8, R2 ;  /* 0x000000080208722b */ /* 0x000fd00000000002 */
[----:B------:R-:W-:-:S08]  /*23f0*/  DFMA R2, -R4, R8, 1 ;  /* 0x3ff000000402742b */ /* 0x000fd00000000108 */
[----:B------:R-:W-:-:S08]  /*2400*/  DFMA R2, R8, R2, R8 ;  /* 0x000000020802722b */ /* 0x000fd00000000008 */
[----:B------:R-:W-:-:S08]  /*2410*/  DMUL R8, R6, R2 ;  /* 0x0000000206087228 */ /* 0x000fd00000000000 */
[----:B------:R-:W-:-:S08]  /*2420*/  DFMA R10, -R4, R8, R6 ;  /* 0x00000008040a722b */ /* 0x000fd00000000106 */
[----:B------:R-:W-:-:S10]  /*2430*/  DFMA R2, R2, R10, R8 ;  /* 0x0000000a0202722b */ /* 0x000fd40000000008 */
[----:B------:R-:W-:-:S05]  /*2440*/  FFMA R8, RZ, R5, R3 ;  /* 0x00000005ff087223 */ /* 0x000fca0000000003 */
[----:B------:R-:W-:-:S13]  /*2450*/  FSETP.GT.AND P0, PT, |R8|, 1.469367938527859385e-39, PT ;  /* 0x001000000800780b */ /* 0x000fda0003f04200 */
[----:B------:R-:W-:Y:S05]  /*2460*/  @P0 BRA P1, `(.L_x_39) ;  /* 0x0000000000080947 */ /* 0x000fea0000800000 */
[----:B------:R-:W-:-:S07]  /*2470*/  MOV R10, 0x2490 ;  /* 0x00002490000a7802 */ /* 0x000fce0000000f00 */
[----:B------:R-:W-:Y:S05]  /*2480*/  CALL.REL.NOINC `($__internal_0_$__cuda_sm20_div_rn_f64_full) ;  /* 0x0000000000147944 */ /* 0x000fea0003c00000 */
.L_x_39:
[----:B------:R-:W-:Y:S05]  /*2490*/  BSYNC.RECONVERGENT B0 ;  /* 0x0000000000007941 */ /* 0x000fea0003800200 */
.L_x_38:
[----:B------:R-:W0:Y:S02]  /*24a0*/  LDC.64 R4, c[0x0][0x3b0] ;  /* 0x0000ec00ff047b82 */ /* 0x000e240000000a00 */
[----:B0-----:R-:W-:-:S05]  /*24b0*/  IMAD.WIDE R4, R0, 0x8, R4 ;  /* 0x0000000800047825 */ /* 0x001fca00078e0204 */
[----:B------:R-:W-:Y:S01]  /*24c0*/  STG.E.64 desc[UR8][R4.64], R2 ;  /* 0x0000000204007986 */ /* 0x000fe2000c101b08 */
[----:B------:R-:W-:Y:S05]  /*24d0*/  EXIT ;  /* 0x000000000000794d */ /* 0x000fea0003800000 */
        .weak           $__internal_0_$__cuda_sm20_div_rn_f64_full
        .type           $__internal_0_$__cuda_sm20_div_rn_f64_full,@function
        .size           $__internal_0_$__cuda_sm20_div_rn_f64_full,(.L_x_46 - $__internal_0_$__cuda_sm20_div_rn_f64_full)
$__internal_0_$__cuda_sm20_div_rn_f64_full:
[C---:B------:R-:W-:Y:S01]  /*24e0*/  FSETP.GEU.AND P0, PT, |R5|.reuse, 1.469367938527859385e-39, PT ;  /* 0x001000000500780b */ /* 0x040fe20003f0e200 */
[----:B------:R-:W-:Y:S01]  /*24f0*/  IMAD.MOV.U32 R16, RZ, RZ, 0x1 ;  /* 0x00000001ff107424 */ /* 0x000fe200078e00ff */
[----:B------:R-:W-:Y:S01]  /*2500*/  LOP3.LUT R2, R5, 0x800fffff, RZ, 0xc0, !PT ;  /* 0x800fffff05027812 */ /* 0x000fe200078ec0ff */
[----:B------:R-:W-:Y:S01]  /*2510*/  BSSY.RECONVERGENT B1, `(.L_x_40) ;  /* 0x0000055000017945 */ /* 0x000fe20003800200 */
[C---:B------:R-:W-:Y:S02]  /*2520*/  FSETP.GEU.AND P2, PT, |R7|.reuse, 1.469367938527859385e-39, PT ;  /* 0x001000000700780b */ /* 0x040fe40003f4e200 */
[----:B------:R-:W-:Y:S01]  /*2530*/  LOP3.LUT R3, R2, 0x3ff00000, RZ, 0xfc, !PT ;  /* 0x3ff0000002037812 */ /* 0x000fe200078efcff */
[----:B------:R-:W-:Y:S01]  /*2540*/  IMAD.MOV.U32 R2, RZ, RZ, R4 ;  /* 0x000000ffff027224 */ /* 0x000fe200078e0004 */
[----:B------:R-:W-:Y:S02]  /*2550*/  LOP3.LUT R11, R7, 0x7ff00000, RZ, 0xc0, !PT ;  /* 0x7ff00000070b7812 */ /* 0x000fe400078ec0ff */
[----:B------:R-:W-:-:S03]  /*2560*/  LOP3.LUT R14, R5, 0x7ff00000, RZ, 0xc0, !PT ;  /* 0x7ff00000050e7812 */ /* 0x000fc600078ec0ff */
[----:B------:R-:W-:Y:S01]  /*2570*/  @!P0 DMUL R2, R4, 8.98846567431157953865e+307 ;  /* 0x7fe0000004028828 */ /* 0x000fe20000000000 */
[----:B------:R-:W-:-:S03]  /*2580*/  ISETP.GE.U32.AND P1, PT, R11, R14, PT ;  /* 0x0000000e0b00720c */ /* 0x000fc60003f26070 */
[----:B------:R-:W-:Y:S01]  /*2590*/  @!P2 LOP3.LUT R12, R5, 0x7ff00000, RZ, 0xc0, !PT ;  /* 0x7ff00000050ca812 */ /* 0x000fe200078ec0ff */
[----:B------:R-:W-:Y:S01]  /*25a0*/  @!P2 IMAD.MOV.U32 R18, RZ, RZ, RZ ;  /* 0x000000ffff12a224 */ /* 0x000fe200078e00ff */
[----:B------:R-:W0:Y:S02]  /*25b0*/  MUFU.RCP64H R17, R3 ;  /* 0x0000000300117308 */ /* 0x000e240000001800 */
[----:B------:R-:W-:Y:S02]  /*25c0*/  @!P2 ISETP.GE.U32.AND P3, PT, R11, R12, PT ;  /* 0x0000000c0b00a20c */ /* 0x000fe40003f66070 */
[----:B------:R-:W-:-:S04]  /*25d0*/  MOV R12, 0x1ca00000 ;  /* 0x1ca00000000c7802 */ /* 0x000fc80000000f00 */
[----:B------:R-:W-:-:S04]  /*25e0*/  @!P2 SEL R13, R12, 0x63400000, !P3 ;  /* 0x634000000c0da807 */ /* 0x000fc80005800000 */
[----:B------:R-:W-:-:S04]  /*25f0*/  @!P2 LOP3.LUT R13, R13, 0x80000000, R7, 0xf8, !PT ;  /* 0x800000000d0da812 */ /* 0x000fc800078ef807 */
[----:B------:R-:W-:Y:S01]  /*2600*/  @!P2 LOP3.LUT R19, R13, 0x100000, RZ, 0xfc, !PT ;  /* 0x001000000d13a812 */ /* 0x000fe200078efcff */
[----:B0-----:R-:W-:-:S08]  /*2610*/  DFMA R8, R16, -R2, 1 ;  /* 0x3ff000001008742b */ /* 0x001fd00000000802 */
[----:B------:R-:W-:-:S08]  /*2620*/  DFMA R8, R8, R8, R8 ;  /* 0x000000080808722b */ /* 0x000fd00000000008 */
[----:B------:R-:W-:Y:S01]  /*2630*/  DFMA R16, R16, R8, R16 ;  /* 0x000000081010722b */ /* 0x000fe20000000010 */
[----:B------:R-:W-:Y:S01]  /*2640*/  SEL R9, R12, 0x63400000, !P1 ;  /* 0x634000000c097807 */ /* 0x000fe20004800000 */
[----:B------:R-:W-:-:S03]  /*2650*/  IMAD.MOV.U32 R8, RZ, RZ, R6 ;  /* 0x000000ffff087224 */ /* 0x000fc600078e0006 */
[----:B------:R-:W-:-:S03]  /*2660*/  LOP3.LUT R9, R9, 0x800fffff, R7, 0xf8, !PT ;  /* 0x800fffff09097812 */ /* 0x000fc600078ef807 */
[----:B------:R-:W-:-:S03]  /*2670*/  DFMA R20, R16, -R2, 1 ;  /* 0x3ff000001014742b */ /* 0x000fc60000000802 */
[----:B------:R-:W-:-:S05]  /*2680*/  @!P2 DFMA R8, R8, 2, -R18 ;  /* 0x400000000808a82b */ /* 0x000fca0000000812 */
[----:B------:R-:W-:Y:S01]  /*2690*/  DFMA R16, R16, R20, R16 ;  /* 0x000000141010722b */ /* 0x000fe20000000010 */
[----:B------:R-:W-:Y:S01]  /*26a0*/  MOV R21, R11 ;  /* 0x0000000b00157202 */ /* 0x000fe20000000f00 */
[----:B------:R-:W-:Y:S01]  /*26b0*/  IMAD.MOV.U32 R20, RZ, RZ, R14 ;  /* 0x000000ffff147224 */ /* 0x000fe200078e000e */
[----:B------:R-:W-:Y:S02]  /*26c0*/  @!P0 LOP3.LUT R20, R3, 0x7ff00000, RZ, 0xc0, !PT ;  /* 0x7ff0000003148812 */ /* 0x000fe400078ec0ff */
[----:B------:R-:W-:Y:S02]  /*26d0*/  @!P2 LOP3.LUT R21, R9, 0x7ff00000, RZ, 0xc0, !PT ;  /* 0x7ff000000915a812 */ /* 0x000fe400078ec0ff */
[----:B------:R-:W-:Y:S01]  /*26e0*/  IADD3 R22, PT, PT, R20, -0x1, RZ ;  /* 0xffffffff14167810 */ /* 0x000fe20007ffe0ff */
[----:B------:R-:W-:Y:S02]  /*26f0*/  DMUL R18, R16, R8 ;  /* 0x0000000810127228 */ /* 0x000fe40000000000 */
[----:B------:R-:W-:-:S05]  /*2700*/  VIADD R13, R21, 0xffffffff ;  /* 0xffffffff150d7836 */ /* 0x000fca0000000000 */
[----:B------:R-:W-:Y:S01]  /*2710*/  ISETP.GT.U32.AND P0, PT, R13, 0x7feffffe, PT ;  /* 0x7feffffe0d00780c */ /* 0x000fe20003f04070 */
[----:B------:R-:W-:-:S03]  /*2720*/  DFMA R14, R18, -R2, R8 ;  /* 0x80000002120e722b */ /* 0x000fc60000000008 */
[----:B------:R-:W-:-:S05]  /*2730*/  ISETP.GT.U32.OR P0, PT, R22, 0x7feffffe, P0 ;  /* 0x7feffffe1600780c */ /* 0x000fca0000704470 */
[----:B------:R-:W-:-:S08]  /*2740*/  DFMA R14, R16, R14, R18 ;  /* 0x0000000e100e722b */ /* 0x000fd00000000012 */
[----:B------:R-:W-:Y:S05]  /*2750*/  @P0 BRA `(.L_x_41) ;  /* 0x00000000006c0947 */ /* 0x000fea0003800000 */
[----:B------:R-:W-:-:S04]  /*2760*/  LOP3.LUT R16, R5, 0x7ff00000, RZ, 0xc0, !PT ;  /* 0x7ff0000005107812 */ /* 0x000fc800078ec0ff */
[CC--:B------:R-:W-:Y:S02]  /*2770*/  VIADDMNMX R6, R11.reuse, -R16.reuse, 0xb9600000, !PT ;  /* 0xb96000000b067446 */ /* 0x0c0fe40007800910 */
[----:B------:R-:W-:Y:S02]  /*2780*/  ISETP.GE.U32.AND P0, PT, R11, R16, PT ;  /* 0x000000100b00720c */ /* 0x000fe40003f06070 */
[----:B------:R-:W-:Y:S02]  /*2790*/  VIMNMX R6, PT, PT, R6, 0x46a00000, PT ;  /* 0x46a0000006067848 */ /* 0x000fe40003fe0100 */
[----:B------:R-:W-:-:S05]  /*27a0*/  SEL R11, R12, 0x63400000, !P0 ;  /* 0x634000000c0b7807 */ /* 0x000fca0004000000 */
[----:B------:R-:W-:Y:S01]  /*27b0*/  IMAD.IADD R11, R6, 0x1, -R11 ;  /* 0x00000001060b7824 */ /* 0x000fe200078e0a0b */
[----:B------:R-:W-:-:S03]  /*27c0*/  MOV R6, RZ ;  /* 0x000000ff00067202 */ /* 0x000fc60000000f00 */
[----:B------:R-:W-:-:S06]  /*27d0*/  VIADD R7, R11, 0x7fe00000 ;  /* 0x7fe000000b077836 */ /* 0x000fcc0000000000 */
[----:B------:R-:W-:-:S10]  /*27e0*/  DMUL R12, R14, R6 ;  /* 0x000000060e0c7228 */ /* 0x000fd40000000000 */
[----:B------:R-:W-:-:S13]  /*27f0*/  FSETP.GTU.AND P0, PT, |R13|, 1.469367938527859385e-39, PT ;  /* 0x001000000d00780b */ /* 0x000fda0003f0c200 */
[----:B------:R-:W-:Y:S05]  /*2800*/  @P0 BRA `(.L_x_42) ;  /* 0x0000000000940947 */ /* 0x000fea0003800000 */
[----:B------:R-:W-:Y:S01]  /*2810*/  DFMA R2, R14, -R2, R8 ;  /* 0x800000020e02722b */ /* 0x000fe20000000008 */
[----:B------:R-:W-:-:S09]  /*2820*/  IMAD.MOV.U32 R6, RZ, RZ, RZ ;  /* 0x000000ffff067224 */ /* 0x000fd200078e00ff */
[C---:B------:R-:W-:Y:S02]  /*2830*/  FSETP.NEU.AND P0, PT, R3.reuse, RZ, PT ;  /* 0x000000ff0300720b */ /* 0x040fe40003f0d000 */
[----:B------:R-:W-:-:S04]  /*2840*/  LOP3.LUT R5, R3, 0x80000000, R5, 0x48, !PT ;  /* 0x8000000003057812 */ /* 0x000fc800078e4805 */
[----:B------:R-:W-:-:S07]  /*2850*/  LOP3.LUT R7, R5, R7, RZ, 0xfc, !PT ;  /* 0x0000000705077212 */ /* 0x000fce00078efcff */
[----:B------:R-:W-:Y:S05]  /*2860*/  @!P0 BRA `(.L_x_42) ;  /* 0x00000000007c8947 */ /* 0x000fea0003800000 */
[----:B------:R-:W-:Y:S01]  /*2870*/  IMAD.MOV R3, RZ, RZ, -R11 ;  /* 0x000000ffff037224 */ /* 0x000fe200078e0a0b */
[----:B------:R-:W-:Y:S01]  /*2880*/  MOV R2, RZ ;  /* 0x000000ff00027202 */ /* 0x000fe20000000f00 */
[----:B------:R-:W-:Y:S01]  /*2890*/  DMUL.RP R6, R14, R6 ;  /* 0x000000060e067228 */ /* 0x000fe20000008000 */
[----:B------:R-:W-:-:S04]  /*28a0*/  IADD3 R11, PT, PT, -R11, -0x43300000, RZ ;  /* 0xbcd000000b0b7810 */ /* 0x000fc80007ffe1ff */
[----:B------:R-:W-:-:S05]  /*28b0*/  DFMA R2, R12, -R2, R14 ;  /* 0x800000020c02722b */ /* 0x000fca000000000e */
[----:B------:R-:W-:-:S05]  /*28c0*/  LOP3.LUT R5, R7, R5, RZ, 0x3c, !PT ;  /* 0x0000000507057212 */ /* 0x000fca00078e3cff */
[----:B------:R-:W-:-:S04]  /*28d0*/  FSETP.NEU.AND P0, PT, |R3|, R11, PT ;  /* 0x0000000b0300720b */ /* 0x000fc80003f0d200 */
[----:B------:R-:W-:Y:S02]  /*28e0*/  FSEL R12, R6, R12, !P0 ;  /* 0x0000000c060c7208 */ /* 0x000fe40004000000 */
[----:B------:R-:W-:Y:S01]  /*28f0*/  FSEL R13, R5, R13, !P0 ;  /* 0x0000000d050d7208 */ /* 0x000fe20004000000 */
[----:B------:R-:W-:Y:S06]  /*2900*/  BRA `(.L_x_42) ;  /* 0x0000000000547947 */ /* 0x000fec0003800000 */
.L_x_41:
[----:B------:R-:W-:-:S14]  /*2910*/  DSETP.NAN.AND P0, PT, R6, R6, PT ;  /* 0x000000060600722a */ /* 0x000fdc0003f08000 */
[----:B------:R-:W-:Y:S05]  /*2920*/  @P0 BRA `(.L_x_43) ;  /* 0x0000000000440947 */ /* 0x000fea0003800000 */
[----:B------:R-:W-:-:S14]  /*2930*/  DSETP.NAN.AND P0, PT, R4, R4, PT ;  /* 0x000000040400722a */ /* 0x000fdc0003f08000 */
[----:B------:R-:W-:Y:S05]  /*2940*/  @P0 BRA `(.L_x_44) ;  /* 0x0000000000300947 */ /* 0x000fea0003800000 */
[----:B------:R-:W-:Y:S01]  /*2950*/  ISETP.NE.AND P0, PT, R21, R20, PT ;  /* 0x000000141500720c */ /* 0x000fe20003f05270 */
[----:B------:R-:W-:Y:S02]  /*2960*/  IMAD.MOV.U32 R12, RZ, RZ, 0x0 ;  /* 0x00000000ff0c7424 */ /* 0x000fe400078e00ff */
[----:B------:R-:W-:-:S10]  /*2970*/  IMAD.MOV.U32 R13, RZ, RZ, -0x80000 ;  /* 0xfff80000ff0d7424 */ /* 0x000fd400078e00ff */
[----:B------:R-:W-:Y:S05]  /*2980*/  @!P0 BRA `(.L_x_42) ;  /* 0x0000000000348947 */ /* 0x000fea0003800000 */
[----:B------:R-:W-:Y:S02]  /*2990*/  ISETP.NE.AND P0, PT, R21, 0x7ff00000, PT ;  /* 0x7ff000001500780c */ /* 0x000fe40003f05270 */
[----:B------:R-:W-:Y:S02]  /*29a0*/  LOP3.LUT R13, R7, 0x80000000, R5, 0x48, !PT ;  /* 0x80000000070d7812 */ /* 0x000fe400078e4805 */
[----:B------:R-:W-:-:S13]  /*29b0*/  ISETP.EQ.OR P0, PT, R20, RZ, !P0 ;  /* 0x000000ff1400720c */ /* 0x000fda0004702670 */
[----:B------:R-:W-:Y:S02]  /*29c0*/  @P0 LOP3.LUT R2, R13, 0x7ff00000, RZ, 0xfc, !PT ;  /* 0x7ff000000d020812 */ /* 0x000fe400078efcff */
[----:B------:R-:W-:Y:S01]  /*29d0*/  @!P0 MOV R12, RZ ;  /* 0x000000ff000c8202 */ /* 0x000fe20000000f00 */
[----:B------:R-:W-:Y:S02]  /*29e0*/  @P0 IMAD.MOV.U32 R12, RZ, RZ, RZ ;  /* 0x000000ffff0c0224 */ /* 0x000fe400078e00ff */
[----:B------:R-:W-:Y:S01]  /*29f0*/  @P0 IMAD.MOV.U32 R13, RZ, RZ, R2 ;  /* 0x000000ffff0d0224 */ /* 0x000fe200078e0002 */
[----:B------:R-:W-:Y:S06]  /*2a00*/  BRA `(.L_x_42) ;  /* 0x0000000000147947 */ /* 0x000fec0003800000 */
.L_x_44:
[----:B------:R-:W-:Y:S02]  /*2a10*/  LOP3.LUT R13, R5, 0x80000, RZ, 0xfc, !PT ;  /* 0x00080000050d7812 */ /* 0x000fe400078efcff */
[----:B------:R-:W-:Y:S01]  /*2a20*/  MOV R12, R4 ;  /* 0x00000004000c7202 */ /* 0x000fe20000000f00 */
[----:B------:R-:W-:Y:S06]  /*2a30*/  BRA `(.L_x_42) ;  /* 0x0000000000087947 */ /* 0x000fec0003800000 */
.L_x_43:
[----:B------:R-:W-:Y:S01]  /*2a40*/  LOP3.LUT R13, R7, 0x80000, RZ, 0xfc, !PT ;  /* 0x00080000070d7812 */ /* 0x000fe200078efcff */
[----:B------:R-:W-:-:S07]  /*2a50*/  IMAD.MOV.U32 R12, RZ, RZ, R6 ;  /* 0x000000ffff0c7224 */ /* 0x000fce00078e0006 */
.L_x_42:
[----:B------:R-:W-:Y:S05]  /*2a60*/  BSYNC.RECONVERGENT B1 ;  /* 0x0000000000017941 */ /* 0x000fea0003800200 */
.L_x_40:
[----:B------:R-:W-:Y:S01]  /*2a70*/  IMAD.MOV.U32 R11, RZ, RZ, 0x0 ;  /* 0x00000000ff0b7424 */ /* 0x000fe200078e00ff */
[----:B------:R-:W-:Y:S01]  /*2a80*/  MOV R3, R13 ;  /* 0x0000000d00037202 */ /* 0x000fe20000000f00 */
[----:B------:R-:W-:Y:S02]  /*2a90*/  IMAD.MOV.U32 R2, RZ, RZ, R12 ;  /* 0x000000ffff027224 */ /* 0x000fe400078e000c */
[----:B------:R-:W-:Y:S05]  /*2aa0*/  RET.REL.NODEC R10 `(_Z20fused_forward_kernelPdS_S_S_S_S_S_S_S_iii) ;  /* 0xffffffd40a547950 */ /* 0x000fea0003c3ffff */
.L_x_45:
        /* <DEDUP_REMOVED lines=13> */
.L_x_46:


//--------------------- .nv.shared.reserved.0     --------------------------
	.section	.nv.shared.reserved.0,"aw",@nobits
	.weak		__nv_reservedSMEM_offset_0_alias
	.size		__nv_reservedSMEM_offset_0_alias, 0, 64
	.other		__nv_reservedSMEM_offset_0_alias,@"STO_CUDA_RESERVED_SHARED STV_DEFAULT"
__nv_reservedSMEM_offset_0_alias:
	.zero		0
	.zero		64


//--------------------- .nv.constant0._Z21fused_backward_kernelPdS_S_S_S_S_S_S_S_S_S_diii --------------------------
	.section	.nv.constant0._Z21fused_backward_kernelPdS_S_S_S_S_S_S_S_S_S_diii,"a",@progbits
	.sectionflags	@""
	.align	4
.nv.constant0._Z21fused_backward_kernelPdS_S_S_S_S_S_S_S_S_S_diii:
	.zero		1004


//--------------------- .nv.constant0._Z20fused_forward_kernelPdS_S_S_S_S_S_S_S_iii --------------------------
	.section	.nv.constant0._Z20fused_forward_kernelPdS_S_S_S_S_S_S_S_iii,"a",@progbits
	.sectionflags	@""
	.align	4
.nv.constant0._Z20fused_forward_kernelPdS_S_S_S_S_S_S_S_iii:
	.zero		980


//--------------------- SYMBOLS --------------------------

	.type		.nv.reservedSmem.offset0,@object
	.size		.nv.reservedSmem.offset0,0x4
